	.target	sm_90a

	.elftype	@"ET_EXEC"


//--------------------- .note.nv.tkinfo           --------------------------
	.section	.note.nv.tkinfo,"",@"SHT_NOTE"
	.sectionflags	@"SHF_NOTE_NV_TKINFO"
	.tkinfo
        /*0018*/ 	.word	0x00000002
        /*0030*/ 	.string	""
        /*0030*/ 	.string	"ptxas"
        /*0030*/ 	.string	"Cuda compilation tools, release 13.0, V13.0.88"
        /*0030*/ 	.string	"Build cuda_13.0.r13.0/compiler.36424714_0"
        /*0030*/ 	.string	"-arch sm_90a -m 64 "



//--------------------- .note.nv.cuinfo           --------------------------
	.section	.note.nv.cuinfo,"",@"SHT_NOTE"
	.sectionflags	@"SHF_NOTE_NV_CUINFO"
        /*0018*/ 	.short	0x0002
        /*001a*/ 	.short	0x005a
        /*001c*/ 	.short	0x0082
	.zero		2


//--------------------- .nv.info                  --------------------------
	.section	.nv.info,"",@"SHT_CUDA_INFO"
	.align	4


	//----- nvinfo : EIATTR_REGCOUNT
	.align		4
        /*0000*/ 	.byte	0x04, 0x2f
        /*0002*/ 	.short	(.L_16 - .L_15)
	.align		4
.L_15:
        /*0004*/ 	.word	index@(_ZN7cutlass13device_kernelINS_4gemm6kernel13GemmUniversalIN4cute5tupleIJiiiiEEENS1_10collective13CollectiveMmaINS1_39MainloopSm90TmaGmmaRmemAWarpSpecializedILi9ENS5_IJNS4_1CILi1EEESB_SB_EEENS1_32KernelTmaWarpSpecializedPingpongEEENS5_IJNSA_ILi64EEENSA_ILi128EEESG_EEENS_12float_e4m3_tENS5_IJSB_llEEENS_12float_e5m2_tENS5_IJlSB_lEEENS4_8TiledMMAINS4_8MMA_AtomIJNS4_4SM904GMMA31MMA_64x128x32_F32E4M3E5M2_RS_TNILNSP_7ScaleInE1ELSR_1EEEEEENS4_6LayoutISC_NS5_IJNSA_ILi0EEESV_SV_EEEEENS5_IJNS4_10UnderscoreESY_SY_EEEEENS4_13SM90_TMA_LOADENS4_14ComposedLayoutINS4_7SwizzleILi2ELi4ELi3EEENS4_18smem_ptr_flag_bitsILi8EEENSU_INS5_IJSF_NSA_ILi8EEEEEENS5_IJSB_SF_EEEEEEENS4_9Copy_AtomIJNS4_39AutoVectorizingCopyWithAssumedAlignmentILi128EEESI_EEENS4_8identityES11_NS12_INS13_ILi3ELi4ELi3EEES16_NSU_INS5_IJS17_SG_EEENS5_IJSG_SB_EEEEEEEvS1G_EENS_8epilogue10collective6detail29Sm90TmaWarpSpecializedAdapterINS1O_15DefaultEpilogueISI_SL_SL_NS1N_6thread17LinearCombinationISI_Li1EffLNS1S_9ScaleType4KindE0ELNS_15FloatRoundStyleE2ESI_EENS1_15EpilogueDefaultEEEEEvvEEEEvNT_6ParamsE)
        /*0008*/ 	.word	0x000000a8


	//----- nvinfo : EIATTR_FRAME_SIZE
	.align		4
.L_16:
        /*000c*/ 	.byte	0x04, 0x11
        /*000e*/ 	.short	(.L_18 - .L_17)
	.align		4
.L_17:
        /*0010*/ 	.word	index@(_ZN7cutlass13device_kernelINS_4gemm6kernel13GemmUniversalIN4cute5tupleIJiiiiEEENS1_10collective13CollectiveMmaINS1_39MainloopSm90TmaGmmaRmemAWarpSpecializedILi9ENS5_IJNS4_1CILi1EEESB_SB_EEENS1_32KernelTmaWarpSpecializedPingpongEEENS5_IJNSA_ILi64EEENSA_ILi128EEESG_EEENS_12float_e4m3_tENS5_IJSB_llEEENS_12float_e5m2_tENS5_IJlSB_lEEENS4_8TiledMMAINS4_8MMA_AtomIJNS4_4SM904GMMA31MMA_64x128x32_F32E4M3E5M2_RS_TNILNSP_7ScaleInE1ELSR_1EEEEEENS4_6LayoutISC_NS5_IJNSA_ILi0EEESV_SV_EEEEENS5_IJNS4_10UnderscoreESY_SY_EEEEENS4_13SM90_TMA_LOADENS4_14ComposedLayoutINS4_7SwizzleILi2ELi4ELi3EEENS4_18smem_ptr_flag_bitsILi8EEENSU_INS5_IJSF_NSA_ILi8EEEEEENS5_IJSB_SF_EEEEEEENS4_9Copy_AtomIJNS4_39AutoVectorizingCopyWithAssumedAlignmentILi128EEESI_EEENS4_8identityES11_NS12_INS13_ILi3ELi4ELi3EEES16_NSU_INS5_IJS17_SG_EEENS5_IJSG_SB_EEEEEEEvS1G_EENS_8epilogue10collective6detail29Sm90TmaWarpSpecializedAdapterINS1O_15DefaultEpilogueISI_SL_SL_NS1N_6thread17LinearCombinationISI_Li1EffLNS1S_9ScaleType4KindE0ELNS_15FloatRoundStyleE2ESI_EENS1_15EpilogueDefaultEEEEEvvEEEEvNT_6ParamsE)
        /*0014*/ 	.word	0x00000000


	//----- nvinfo : EIATTR_MIN_STACK_SIZE
	.align		4
.L_18:
        /*0018*/ 	.byte	0x04, 0x12
        /*001a*/ 	.short	(.L_20 - .L_19)
	.align		4
.L_19:
        /*001c*/ 	.word	index@(_ZN7cutlass13device_kernelINS_4gemm6kernel13GemmUniversalIN4cute5tupleIJiiiiEEENS1_10collective13CollectiveMmaINS1_39MainloopSm90TmaGmmaRmemAWarpSpecializedILi9ENS5_IJNS4_1CILi1EEESB_SB_EEENS1_32KernelTmaWarpSpecializedPingpongEEENS5_IJNSA_ILi64EEENSA_ILi128EEESG_EEENS_12float_e4m3_tENS5_IJSB_llEEENS_12float_e5m2_tENS5_IJlSB_lEEENS4_8TiledMMAINS4_8MMA_AtomIJNS4_4SM904GMMA31MMA_64x128x32_F32E4M3E5M2_RS_TNILNSP_7ScaleInE1ELSR_1EEEEEENS4_6LayoutISC_NS5_IJNSA_ILi0EEESV_SV_EEEEENS5_IJNS4_10UnderscoreESY_SY_EEEEENS4_13SM90_TMA_LOADENS4_14ComposedLayoutINS4_7SwizzleILi2ELi4ELi3EEENS4_18smem_ptr_flag_bitsILi8EEENSU_INS5_IJSF_NSA_ILi8EEEEEENS5_IJSB_SF_EEEEEEENS4_9Copy_AtomIJNS4_39AutoVectorizingCopyWithAssumedAlignmentILi128EEESI_EEENS4_8identityES11_NS12_INS13_ILi3ELi4ELi3EEES16_NSU_INS5_IJS17_SG_EEENS5_IJSG_SB_EEEEEEEvS1G_EENS_8epilogue10collective6detail29Sm90TmaWarpSpecializedAdapterINS1O_15DefaultEpilogueISI_SL_SL_NS1N_6thread17LinearCombinationISI_Li1EffLNS1S_9ScaleType4KindE0ELNS_15FloatRoundStyleE2ESI_EENS1_15EpilogueDefaultEEEEEvvEEEEvNT_6ParamsE)
        /*0020*/ 	.word	0x00000000
.L_20:


//--------------------- .nv.compat                --------------------------
	.section	.nv.compat,"",@"SHT_CUDA_COMPAT_INFO"
	.align	4
        /*0000*/ 	.byte	0x02, 0x09, 0x01, 0x00, 0x02, 0x02, 0x04, 0x00, 0x02, 0x05, 0x05, 0x00, 0x03, 0x07, 0x01, 0x01
        /*0010*/ 	.byte	0x02, 0x03, 0x01, 0x00, 0x02, 0x06, 0x01, 0x00, 0x04, 0x0b, 0x08, 0x00, 0x00, 0x00, 0x00, 0x00
        /*0020*/ 	.byte	0x00, 0x00, 0x00, 0x00


//--------------------- .nv.info._ZN7cutlass13device_kernelINS_4gemm6kernel13GemmUniversalIN4cute5tupleIJiiiiEEENS1_10collective13CollectiveMmaINS1_39MainloopSm90TmaGmmaRmemAWarpSpecializedILi9ENS5_IJNS4_1CILi1EEESB_SB_EEENS1_32KernelTmaWarpSpecializedPingpongEEENS5_IJNSA_ILi64EEENSA_ILi128EEESG_EEENS_12float_e4m3_tENS5_IJSB_llEEENS_12float_e5m2_tENS5_IJlSB_lEEENS4_8TiledMMAINS4_8MMA_AtomIJNS4_4SM904GMMA31MMA_64x128x32_F32E4M3E5M2_RS_TNILNSP_7ScaleInE1ELSR_1EEEEEENS4_6LayoutISC_NS5_IJNSA_ILi0EEESV_SV_EEEEENS5_IJNS4_10UnderscoreESY_SY_EEEEENS4_13SM90_TMA_LOADENS4_14ComposedLayoutINS4_7SwizzleILi2ELi4ELi3EEENS4_18smem_ptr_flag_bitsILi8EEENSU_INS5_IJSF_NSA_ILi8EEEEEENS5_IJSB_SF_EEEEEEENS4_9Copy_AtomIJNS4_39AutoVectorizingCopyWithAssumedAlignmentILi128EEESI_EEENS4_8identityES11_NS12_INS13_ILi3ELi4ELi3EEES16_NSU_INS5_IJS17_SG_EEENS5_IJSG_SB_EEEEEEEvS1G_EENS_8epilogue10collective6detail29Sm90TmaWarpSpecializedAdapterINS1O_15DefaultEpilogueISI_SL_SL_NS1N_6thread17LinearCombinationISI_Li1EffLNS1S_9ScaleType4KindE0ELNS_15FloatRoundStyleE2ESI_EENS1_15EpilogueDefaultEEEEEvvEEEEvNT_6ParamsE --------------------------
	.section	.nv.info._ZN7cutlass13device_kernelINS_4gemm6kernel13GemmUniversalIN4cute5tupleIJiiiiEEENS1_10collective13CollectiveMmaINS1_39MainloopSm90TmaGmmaRmemAWarpSpecializedILi9ENS5_IJNS4_1CILi1EEESB_SB_EEENS1_32KernelTmaWarpSpecializedPingpongEEENS5_IJNSA_ILi64EEENSA_ILi128EEESG_EEENS_12float_e4m3_tENS5_IJSB_llEEENS_12float_e5m2_tENS5_IJlSB_lEEENS4_8TiledMMAINS4_8MMA_AtomIJNS4_4SM904GMMA31MMA_64x128x32_F32E4M3E5M2_RS_TNILNSP_7ScaleInE1ELSR_1EEEEEENS4_6LayoutISC_NS5_IJNSA_ILi0EEESV_SV_EEEEENS5_IJNS4_10UnderscoreESY_SY_EEEEENS4_13SM90_TMA_LOADENS4_14ComposedLayoutINS4_7SwizzleILi2ELi4ELi3EEENS4_18smem_ptr_flag_bitsILi8EEENSU_INS5_IJSF_NSA_ILi8EEEEEENS5_IJSB_SF_EEEEEEENS4_9Copy_AtomIJNS4_39AutoVectorizingCopyWithAssumedAlignmentILi128EEESI_EEENS4_8identityES11_NS12_INS13_ILi3ELi4ELi3EEES16_NSU_INS5_IJS17_SG_EEENS5_IJSG_SB_EEEEEEEvS1G_EENS_8epilogue10collective6detail29Sm90TmaWarpSpecializedAdapterINS1O_15DefaultEpilogueISI_SL_SL_NS1N_6thread17LinearCombinationISI_Li1EffLNS1S_9ScaleType4KindE0ELNS_15FloatRoundStyleE2ESI_EENS1_15EpilogueDefaultEEEEEvvEEEEvNT_6ParamsE,"",@"SHT_CUDA_INFO"
	.sectionflags	@""
	.align	4


	//----- nvinfo : EIATTR_CUDA_API_VERSION
	.align		4
        /*0000*/ 	.byte	0x04, 0x37
        /*0002*/ 	.short	(.L_22 - .L_21)
.L_21:
        /*0004*/ 	.word	0x00000082


	//----- nvinfo : EIATTR_KPARAM_INFO
	.align		4
.L_22:
        /*0008*/ 	.byte	0x04, 0x17
        /*000a*/ 	.short	(.L_24 - .L_23)
.L_23:
        /*000c*/ 	.word	0x00000000
        /*0010*/ 	.short	0x0000
        /*0012*/ 	.short	0x0070
        /*0014*/ 	.byte	0x00, 0xf0, 0x01, 0x10


	//----- nvinfo : EIATTR_SPARSE_MMA_MASK
	.align		4
.L_24:
        /*0018*/ 	.byte	0x03, 0x50
        /*001a*/ 	.short	0x0000


	//----- nvinfo : EIATTR_MAXREG_COUNT
	.align		4
        /*001c*/ 	.byte	0x03, 0x1b
        /*001e*/ 	.short	0x00a8


	//----- nvinfo : EIATTR_NUM_BARRIERS
	.align		4
        /*0020*/ 	.byte	0x02, 0x4c
        /*0022*/ 	.byte	0x01
	.zero		1


	//----- nvinfo : EIATTR_EXTERNS
	.align		4
        /*0024*/ 	.byte	0x04, 0x0f
        /*0026*/ 	.short	(.L_26 - .L_25)


	//   ....[0]....
	.align		4
.L_25:
        /*0028*/ 	.word	index@(__assertfail)


	//----- nvinfo : EIATTR_MERCURY_ISA_VERSION
	.align		4
.L_26:
        /*002c*/ 	.byte	0x03, 0x5f
        /*002e*/ 	.short	0x0101


	//----- nvinfo : EIATTR_INT_WARP_WIDE_INSTR_OFFSETS
	.align		4
        /*0030*/ 	.byte	0x04, 0x31
        /*0032*/ 	.short	(.L_28 - .L_27)


	//   ....[0]....
.L_27:
        /*0034*/ 	.word	0x00000570


	//   ....[1]....
        /*0038*/ 	.word	0x00000580


	//   ....[2]....
        /*003c*/ 	.word	0x000005f0


	//   ....[3]....
        /*0040*/ 	.word	0x00000600


	//   ....[4]....
        /*0044*/ 	.word	0x00000610


	//   ....[5]....
        /*0048*/ 	.word	0x00000630


	//   ....[6]....
        /*004c*/ 	.word	0x00000690


	//   ....[7]....
        /*0050*/ 	.word	0x000006b0


	//----- nvinfo : EIATTR_COOP_GROUP_MASK_REGIDS
	.align		4
.L_28:
        /*0054*/ 	.byte	0x04, 0x29
        /*0056*/ 	.short	(.L_30 - .L_29)


	//   ....[0]....
.L_29:
        /*0058*/ 	.word	0xffffffff


	//   ....[1]....
        /*005c*/ 	.word	0xffffffff


	//   ....[2]....
        /*0060*/ 	.word	0xffffffff


	//   ....[3]....
        /*0064*/ 	.word	0xffffffff


	//   ....[4]....
        /*0068*/ 	.word	0xffffffff


	//   ....[5]....
        /*006c*/ 	.word	0xffffffff


	//   ....[6]....
        /*0070*/ 	.word	0x0500000f


	//----- nvinfo : EIATTR_COOP_GROUP_INSTR_OFFSETS
	.align		4
.L_30:
        /*0074*/ 	.byte	0x04, 0x28
        /*0076*/ 	.short	(.L_32 - .L_31)


	//   ....[0]....
.L_31:
        /*0078*/ 	.word	0x00000050


	//   ....[1]....
        /*007c*/ 	.word	0x00000080


	//   ....[2]....
        /*0080*/ 	.word	0x00000180


	//   ....[3]....
        /*0084*/ 	.word	0x00000460


	//   ....[4]....
        /*0088*/ 	.word	0x000004a0


	//   ....[5]....
        /*008c*/ 	.word	0x000004e0


	//   ....[6]....
        /*0090*/ 	.word	0x0000a010


	//----- nvinfo : EIATTR_REG_RECONFIG
	.align		4
.L_32:
        /*0094*/ 	.byte	0x01, 0x54
	.zero		2


	//----- nvinfo : EIATTR_SYSCALL_OFFSETS
	.align		4
        /*0098*/ 	.byte	0x04, 0x46
        /*009a*/ 	.short	(.L_34 - .L_33)


	//   ....[0]....
.L_33:
        /*009c*/ 	.word	0x000017e0


	//   ....[1]....
        /*00a0*/ 	.word	0x00001920


	//   ....[2]....
        /*00a4*/ 	.word	0x00001a10


	//   ....[3]....
        /*00a8*/ 	.word	0x00008d90


	//   ....[4]....
        /*00ac*/ 	.word	0x00008ec0


	//----- nvinfo : EIATTR_MBARRIER_INSTR_OFFSETS
	.align		4
.L_34:
        /*00b0*/ 	.byte	0x04, 0x39
        /*00b2*/ 	.short	(.L_36 - .L_35)


	//   ....[0]....
.L_35:
        /*00b4*/ 	.word	0x00000320
        /*00b8*/ 	.word	0x000000ff
        /*00bc*/ 	.word	0x00000000
        /*00c0*/ 	.short	0x0100
        /*00c2*/ 	.byte	0x05
	.zero		1


	//   ....[1]....
        /*00c4*/ 	.word	0x00000330
        /*00c8*/ 	.word	0x000000ff
        /*00cc*/ 	.word	0x00000048
        /*00d0*/ 	.short	0x0100
        /*00d2*/ 	.byte	0x05
	.zero		1


	//   ....[2]....
        /*00d4*/ 	.word	0x00000340
        /*00d8*/ 	.word	0x000000ff
        /*00dc*/ 	.word	0x00000008
        /*00e0*/ 	.short	0x0100
        /*00e2*/ 	.byte	0x05
	.zero		1


	//   ....[3]....
        /*00e4*/ 	.word	0x00000350
        /*00e8*/ 	.word	0x000000ff
        /*00ec*/ 	.word	0x00000050
        /*00f0*/ 	.short	0x0100
        /*00f2*/ 	.byte	0x05
	.zero		1


	//   ....[4]....
        /*00f4*/ 	.word	0x00000360
        /*00f8*/ 	.word	0x000000ff
        /*00fc*/ 	.word	0x00000010
        /*0100*/ 	.short	0x0100
        /*0102*/ 	.byte	0x05
	.zero		1


	//   ....[5]....
        /*0104*/ 	.word	0x00000370
        /*0108*/ 	.word	0x000000ff
        /*010c*/ 	.word	0x00000058
        /*0110*/ 	.short	0x0100
        /*0112*/ 	.byte	0x05
	.zero		1


	//   ....[6]....
        /*0114*/ 	.word	0x00000380
        /*0118*/ 	.word	0x000000ff
        /*011c*/ 	.word	0x00000018
        /*0120*/ 	.short	0x0100
        /*0122*/ 	.byte	0x05
	.zero		1


	//   ....[7]....
        /*0124*/ 	.word	0x00000390
        /*0128*/ 	.word	0x000000ff
        /*012c*/ 	.word	0x00000060
        /*0130*/ 	.short	0x0100
        /*0132*/ 	.byte	0x05
	.zero		1


	//   ....[8]....
        /*0134*/ 	.word	0x000003a0
        /*0138*/ 	.word	0x000000ff
        /*013c*/ 	.word	0x00000020
        /*0140*/ 	.short	0x0100
        /*0142*/ 	.byte	0x05
	.zero		1


	//   ....[9]....
        /*0144*/ 	.word	0x000003b0
        /*0148*/ 	.word	0x000000ff
        /*014c*/ 	.word	0x00000068
        /*0150*/ 	.short	0x0100
        /*0152*/ 	.byte	0x05
	.zero		1


	//   ....[10]....
        /*0154*/ 	.word	0x000003c0
        /*0158*/ 	.word	0x000000ff
        /*015c*/ 	.word	0x00000028
        /*0160*/ 	.short	0x0100
        /*0162*/ 	.byte	0x05
	.zero		1


	//   ....[11]....
        /*0164*/ 	.word	0x000003d0
        /*0168*/ 	.word	0x000000ff
        /*016c*/ 	.word	0x00000070
        /*0170*/ 	.short	0x0100
        /*0172*/ 	.byte	0x05
	.zero		1


	//   ....[12]....
        /*0174*/ 	.word	0x000003e0
        /*0178*/ 	.word	0x000000ff
        /*017c*/ 	.word	0x00000030
        /*0180*/ 	.short	0x0100
        /*0182*/ 	.byte	0x05
	.zero		1


	//   ....[13]....
        /*0184*/ 	.word	0x000003f0
        /*0188*/ 	.word	0x000000ff
        /*018c*/ 	.word	0x00000078
        /*0190*/ 	.short	0x0100
        /*0192*/ 	.byte	0x05
	.zero		1


	//   ....[14]....
        /*0194*/ 	.word	0x00000400
        /*0198*/ 	.word	0x000000ff
        /*019c*/ 	.word	0x00000038
        /*01a0*/ 	.short	0x0100
        /*01a2*/ 	.byte	0x05
	.zero		1


	//   ....[15]....
        /*01a4*/ 	.word	0x00000410
        /*01a8*/ 	.word	0x000000ff
        /*01ac*/ 	.word	0x00000080
        /*01b0*/ 	.short	0x0100
        /*01b2*/ 	.byte	0x05
	.zero		1


	//   ....[16]....
        /*01b4*/ 	.word	0x00000420
        /*01b8*/ 	.word	0x000000ff
        /*01bc*/ 	.word	0x00000040
        /*01c0*/ 	.short	0x0100
        /*01c2*/ 	.byte	0x05
	.zero		1


	//   ....[17]....
        /*01c4*/ 	.word	0x00000430
        /*01c8*/ 	.word	0x000000ff
        /*01cc*/ 	.word	0x00000088
        /*01d0*/ 	.short	0x0100
        /*01d2*/ 	.byte	0x05
	.zero		1


	//   ....[18]....
        /*01d4*/ 	.word	0x000006d0
        /*01d8*/ 	.word	0x000000ff
        /*01dc*/ 	.word	0x000000c0
        /*01e0*/ 	.short	0x0100
        /*01e2*/ 	.byte	0x05
	.zero		1


	//   ....[19]....
        /*01e4*/ 	.word	0x000006e0
        /*01e8*/ 	.word	0x000000ff
        /*01ec*/ 	.word	0x000000c8
        /*01f0*/ 	.short	0x0100
        /*01f2*/ 	.byte	0x05
	.zero		1


	//   ....[20]....
        /*01f4*/ 	.word	0x00000720
        /*01f8*/ 	.word	0x000000ff
        /*01fc*/ 	.word	0x000000a0
        /*0200*/ 	.short	0x0100
        /*0202*/ 	.byte	0x0a
	.zero		1


	//   ....[21]....
        /*0204*/ 	.word	0x00000740
        /*0208*/ 	.word	0x000000ff
        /*020c*/ 	.word	0x000000a8
        /*0210*/ 	.short	0x0100
        /*0212*/ 	.byte	0x0a
	.zero		1


	//   ....[22]....
        /*0214*/ 	.word	0x00000750
        /*0218*/ 	.word	0x000000ff
        /*021c*/ 	.word	0x000000b0
        /*0220*/ 	.short	0x0100
        /*0222*/ 	.byte	0x0a
	.zero		1


	//   ....[23]....
        /*0224*/ 	.word	0x00000760
        /*0228*/ 	.word	0x000000ff
        /*022c*/ 	.word	0x000000b8
        /*0230*/ 	.short	0x0100
        /*0232*/ 	.byte	0x0a
	.zero		1


	//   ....[24]....
        /*0234*/ 	.word	0x00001690
        /*0238*/ 	.word	0x000000ff
        /*023c*/ 	.word	0xfffffff8
        /*0240*/ 	.short	0x010a
        /*0242*/ 	.byte	0x2e
	.zero		1


	//   ....[25]....
        /*0244*/ 	.word	0x00001ad0
        /*0248*/ 	.word	0x00000003
        /*024c*/ 	.word	0x00000000
        /*0250*/ 	.short	0x010a
        /*0252*/ 	.byte	0x3f
	.zero		1


	//   ....[26]....
        /*0254*/ 	.word	0x00001b10
        /*0258*/ 	.word	0x00000003
        /*025c*/ 	.word	0x00000000
        /*0260*/ 	.short	0x010a
        /*0262*/ 	.byte	0x3f
	.zero		1


	//   ....[27]....
        /*0264*/ 	.word	0x00001c20
        /*0268*/ 	.word	0x00000003
        /*026c*/ 	.word	0x00000000
        /*0270*/ 	.short	0x010a
        /*0272*/ 	.byte	0x3f
	.zero		1


	//   ....[28]....
        /*0274*/ 	.word	0x00002560
        /*0278*/ 	.word	0x00000003
        /*027c*/ 	.word	0x00000000
        /*0280*/ 	.short	0x010a
        /*0282*/ 	.byte	0x3f
	.zero		1


	//   ....[29]....
        /*0284*/ 	.word	0x00002880
        /*0288*/ 	.word	0x0000000f
        /*028c*/ 	.word	0x00000000
        /*0290*/ 	.short	0x010a
        /*0292*/ 	.byte	0x3f
	.zero		1


	//   ....[30]....
        /*0294*/ 	.word	0x00002d40
        /*0298*/ 	.word	0x000000ff
        /*029c*/ 	.word	0x00000000
        /*02a0*/ 	.short	0x0101
        /*02a2*/ 	.byte	0x05
	.zero		1


	//   ....[31]....
        /*02a4*/ 	.word	0x00003010
        /*02a8*/ 	.word	0x0000000f
        /*02ac*/ 	.word	0x00000000
        /*02b0*/ 	.short	0x010a
        /*02b2*/ 	.byte	0x3f
	.zero		1


	//   ....[32]....
        /*02b4*/ 	.word	0x000037a0
        /*02b8*/ 	.word	0x000000ff
        /*02bc*/ 	.word	0x00000000
        /*02c0*/ 	.short	0x0101
        /*02c2*/ 	.byte	0x04
	.zero		1


	//   ....[33]....
        /*02c4*/ 	.word	0x00003a80
        /*02c8*/ 	.word	0x00000000
        /*02cc*/ 	.word	0x00000000
        /*02d0*/ 	.short	0x0101
        /*02d2*/ 	.byte	0x2d
	.zero		1


	//   ....[34]....
        /*02d4*/ 	.word	0x00003b40
        /*02d8*/ 	.word	0x000000ff
        /*02dc*/ 	.word	0x00000000
        /*02e0*/ 	.short	0x0101
        /*02e2*/ 	.byte	0x06
	.zero		1


	//   ....[35]....
        /*02e4*/ 	.word	0x00003bb0
        /*02e8*/ 	.word	0x000000ff
        /*02ec*/ 	.word	0x00000008
        /*02f0*/ 	.short	0x010a
        /*02f2*/ 	.byte	0x2e
	.zero		1


	//   ....[36]....
        /*02f4*/ 	.word	0x00008450
        /*02f8*/ 	.word	0x00000000
        /*02fc*/ 	.word	0x00000000
        /*0300*/ 	.short	0x0101
        /*0302*/ 	.byte	0x2d
	.zero		1


	//   ....[37]....
        /*0304*/ 	.word	0x00008f90
        /*0308*/ 	.word	0x00000006
        /*030c*/ 	.word	0x00000048
        /*0310*/ 	.short	0x010a
        /*0312*/ 	.byte	0x3f
	.zero		1


	//   ....[38]....
        /*0314*/ 	.word	0x00009370
        /*0318*/ 	.word	0x00000003
        /*031c*/ 	.word	0x000000c8
        /*0320*/ 	.short	0x0101
        /*0322*/ 	.byte	0x3f
	.zero		1


	//   ....[39]....
        /*0324*/ 	.word	0x00009aa0
        /*0328*/ 	.word	0x00000005
        /*032c*/ 	.word	0x00000000
        /*0330*/ 	.short	0x010a
        /*0332*/ 	.byte	0x3f
	.zero		1


	//   ....[40]....
        /*0334*/ 	.word	0x00009b20
        /*0338*/ 	.word	0x00000007
        /*033c*/ 	.word	0x00000000
        /*0340*/ 	.short	0x010a
        /*0342*/ 	.byte	0x3f
	.zero		1


	//   ....[41]....
        /*0344*/ 	.word	0x00009bb0
        /*0348*/ 	.word	0x00000006
        /*034c*/ 	.word	0x00000000
        /*0350*/ 	.short	0x010a
        /*0352*/ 	.byte	0x3f
	.zero		1


	//   ....[42]....
        /*0354*/ 	.word	0x00009c40
        /*0358*/ 	.word	0x00000009
        /*035c*/ 	.word	0x00000000
        /*0360*/ 	.short	0x010a
        /*0362*/ 	.byte	0x3f
	.zero		1


	//   ....[43]....
        /*0364*/ 	.word	0x00009cd0
        /*0368*/ 	.word	0x00000006
        /*036c*/ 	.word	0x00000000
        /*0370*/ 	.short	0x010a
        /*0372*/ 	.byte	0x3f
	.zero		1


	//   ....[44]....
        /*0374*/ 	.word	0x00009d60
        /*0378*/ 	.word	0x00000009
        /*037c*/ 	.word	0x00000000
        /*0380*/ 	.short	0x010a
        /*0382*/ 	.byte	0x3f
	.zero		1


	//   ....[45]....
        /*0384*/ 	.word	0x00009df0
        /*0388*/ 	.word	0x00000008
        /*038c*/ 	.word	0x00000000
        /*0390*/ 	.short	0x010a
        /*0392*/ 	.byte	0x3f
	.zero		1


	//   ....[46]....
        /*0394*/ 	.word	0x00009e80
        /*0398*/ 	.word	0x0000000b
        /*039c*/ 	.word	0x00000000
        /*03a0*/ 	.short	0x010a
        /*03a2*/ 	.byte	0x3f
	.zero		1


	//   ....[47]....
        /*03a4*/ 	.word	0x00009f10
        /*03a8*/ 	.word	0x00000003
        /*03ac*/ 	.word	0x00000000
        /*03b0*/ 	.short	0x010a
        /*03b2*/ 	.byte	0x3f
	.zero		1


	//   ....[48]....
        /*03b4*/ 	.word	0x00009f80
        /*03b8*/ 	.word	0x00000003
        /*03bc*/ 	.word	0xfffffff8
        /*03c0*/ 	.short	0x010a
        /*03c2*/ 	.byte	0x3f
	.zero		1


	//   ....[49]....
        /*03c4*/ 	.word	0x0000a040
        /*03c8*/ 	.word	0x00000003
        /*03cc*/ 	.word	0x00000000
        /*03d0*/ 	.short	0x010a
        /*03d2*/ 	.byte	0x3f
	.zero		1


	//   ....[50]....
        /*03d4*/ 	.word	0x0000a090
        /*03d8*/ 	.word	0x00000003
        /*03dc*/ 	.word	0x00000000
        /*03e0*/ 	.short	0x010a
        /*03e2*/ 	.byte	0x3f
	.zero		1


	//   ....[51]....
        /*03e4*/ 	.word	0x0000a0e0
        /*03e8*/ 	.word	0x0000000f
        /*03ec*/ 	.word	0x00000000
        /*03f0*/ 	.short	0x010a
        /*03f2*/ 	.byte	0x3f
	.zero		1


	//   ....[52]....
        /*03f4*/ 	.word	0x0000a140
        /*03f8*/ 	.word	0x00000004
        /*03fc*/ 	.word	0x00000008
        /*0400*/ 	.short	0x010a
        /*0402*/ 	.byte	0x3f
	.zero		1


	//   ....[53]....
        /*0404*/ 	.word	0x0000a210
        /*0408*/ 	.word	0x00000006
        /*040c*/ 	.word	0x00000048
        /*0410*/ 	.short	0x010a
        /*0412*/ 	.byte	0x3f
	.zero		1


	//   ....[54]....
        /*0414*/ 	.word	0x0000a2e0
        /*0418*/ 	.word	0x00000005
        /*041c*/ 	.word	0x00000000
        /*0420*/ 	.short	0x010a
        /*0422*/ 	.byte	0x3f
	.zero		1


	//   ....[55]....
        /*0424*/ 	.word	0x0000a330
        /*0428*/ 	.word	0x00000007
        /*042c*/ 	.word	0x00000000
        /*0430*/ 	.short	0x010a
        /*0432*/ 	.byte	0x3f
	.zero		1


	//   ....[56]....
        /*0434*/ 	.word	0x0000a380
        /*0438*/ 	.word	0x00000006
        /*043c*/ 	.word	0x00000000
        /*0440*/ 	.short	0x010a
        /*0442*/ 	.byte	0x3f
	.zero		1


	//   ....[57]....
        /*0444*/ 	.word	0x0000a3d0
        /*0448*/ 	.word	0x00000009
        /*044c*/ 	.word	0x00000000
        /*0450*/ 	.short	0x010a
        /*0452*/ 	.byte	0x3f
	.zero		1


	//   ....[58]....
        /*0454*/ 	.word	0x0000a420
        /*0458*/ 	.word	0x00000006
        /*045c*/ 	.word	0x00000000
        /*0460*/ 	.short	0x010a
        /*0462*/ 	.byte	0x3f
	.zero		1


	//   ....[59]....
        /*0464*/ 	.word	0x0000a470
        /*0468*/ 	.word	0x00000009
        /*046c*/ 	.word	0x00000000
        /*0470*/ 	.short	0x010a
        /*0472*/ 	.byte	0x3f
	.zero		1


	//   ....[60]....
        /*0474*/ 	.word	0x0000a4c0
        /*0478*/ 	.word	0x00000008
        /*047c*/ 	.word	0x00000000
        /*0480*/ 	.short	0x010a
        /*0482*/ 	.byte	0x3f
	.zero		1


	//   ....[61]....
        /*0484*/ 	.word	0x0000a510
        /*0488*/ 	.word	0x0000000b
        /*048c*/ 	.word	0x00000000
        /*0490*/ 	.short	0x010a
        /*0492*/ 	.byte	0x3f
	.zero		1


	//----- nvinfo : EIATTR_NUM_MBARRIERS
	.align		4
.L_36:
        /*0494*/ 	.byte	0x03, 0x38
        /*0496*/ 	.short	0x0018


	//----- nvinfo : EIATTR_EXIT_INSTR_OFFSETS
	.align		4
        /*0498*/ 	.byte	0x04, 0x1c
        /*049a*/ 	.short	(.L_38 - .L_37)


	//   ....[0]....
.L_37:
        /*049c*/ 	.word	0x00001280


	//   ....[1]....
        /*04a0*/ 	.word	0x000012e0


	//   ....[2]....
        /*04a4*/ 	.word	0x00008a30


	//   ....[3]....
        /*04a8*/ 	.word	0x00008a60


	//   ....[4]....
        /*04ac*/ 	.word	0x00009f60


	//----- nvinfo : EIATTR_MAX_THREADS
	.align		4
.L_38:
        /*04b0*/ 	.byte	0x04, 0x05
        /*04b2*/ 	.short	(.L_40 - .L_39)
.L_39:
        /*04b4*/ 	.word	0x00000180
        /*04b8*/ 	.word	0x00000001
        /*04bc*/ 	.word	0x00000001


	//----- nvinfo : EIATTR_CRS_STACK_SIZE
	.align		4
.L_40:
        /*04c0*/ 	.byte	0x04, 0x1e
        /*04c2*/ 	.short	(.L_42 - .L_41)
.L_41:
        /*04c4*/ 	.word	0x00000000


	//----- nvinfo : EIATTR_CBANK_PARAM_SIZE
	.align		4
.L_42:
        /*04c8*/ 	.byte	0x03, 0x19
        /*04ca*/ 	.short	0x0470


	//----- nvinfo : EIATTR_PARAM_CBANK
	.align		4
        /*04cc*/ 	.byte	0x04, 0x0a
        /*04ce*/ 	.short	(.L_44 - .L_43)
	.align		4
.L_43:
        /*04d0*/ 	.word	index@(.nv.constant0._ZN7cutlass13device_kernelINS_4gemm6kernel13GemmUniversalIN4cute5tupleIJiiiiEEENS1_10collective13CollectiveMmaINS1_39MainloopSm90TmaGmmaRmemAWarpSpecializedILi9ENS5_IJNS4_1CILi1EEESB_SB_EEENS1_32KernelTmaWarpSpecializedPingpongEEENS5_IJNSA_ILi64EEENSA_ILi128EEESG_EEENS_12float_e4m3_tENS5_IJSB_llEEENS_12float_e5m2_tENS5_IJlSB_lEEENS4_8TiledMMAINS4_8MMA_AtomIJNS4_4SM904GMMA31MMA_64x128x32_F32E4M3E5M2_RS_TNILNSP_7ScaleInE1ELSR_1EEEEEENS4_6LayoutISC_NS5_IJNSA_ILi0EEESV_SV_EEEEENS5_IJNS4_10UnderscoreESY_SY_EEEEENS4_13SM90_TMA_LOADENS4_14ComposedLayoutINS4_7SwizzleILi2ELi4ELi3EEENS4_18smem_ptr_flag_bitsILi8EEENSU_INS5_IJSF_NSA_ILi8EEEEEENS5_IJSB_SF_EEEEEEENS4_9Copy_AtomIJNS4_39AutoVectorizingCopyWithAssumedAlignmentILi128EEESI_EEENS4_8identityES11_NS12_INS13_ILi3ELi4ELi3EEES16_NSU_INS5_IJS17_SG_EEENS5_IJSG_SB_EEEEEEEvS1G_EENS_8epilogue10collective6detail29Sm90TmaWarpSpecializedAdapterINS1O_15DefaultEpilogueISI_SL_SL_NS1N_6thread17LinearCombinationISI_Li1EffLNS1S_9ScaleType4KindE0ELNS_15FloatRoundStyleE2ESI_EENS1_15EpilogueDefaultEEEEEvvEEEEvNT_6ParamsE)
        /*04d4*/ 	.short	0x0210
        /*04d6*/ 	.short	0x0470


	//----- nvinfo : EIATTR_SW_WAR
	.align		4
.L_44:
        /*04d8*/ 	.byte	0x04, 0x36
        /*04da*/ 	.short	(.L_46 - .L_45)
.L_45:
        /*04dc*/ 	.word	0x00000008
.L_46:


//--------------------- .nv.callgraph             --------------------------
	.section	.nv.callgraph,"",@"SHT_CUDA_CALLGRAPH"
	.align	4
	.sectionentsize	8
	.align		4
        /*0000*/ 	.word	0x00000000
	.align		4
        /*0004*/ 	.word	0xffffffff
	.align		4
        /*0008*/ 	.word	index@(_ZN7cutlass13device_kernelINS_4gemm6kernel13GemmUniversalIN4cute5tupleIJiiiiEEENS1_10collective13CollectiveMmaINS1_39MainloopSm90TmaGmmaRmemAWarpSpecializedILi9ENS5_IJNS4_1CILi1EEESB_SB_EEENS1_32KernelTmaWarpSpecializedPingpongEEENS5_IJNSA_ILi64EEENSA_ILi128EEESG_EEENS_12float_e4m3_tENS5_IJSB_llEEENS_12float_e5m2_tENS5_IJlSB_lEEENS4_8TiledMMAINS4_8MMA_AtomIJNS4_4SM904GMMA31MMA_64x128x32_F32E4M3E5M2_RS_TNILNSP_7ScaleInE1ELSR_1EEEEEENS4_6LayoutISC_NS5_IJNSA_ILi0EEESV_SV_EEEEENS5_IJNS4_10UnderscoreESY_SY_EEEEENS4_13SM90_TMA_LOADENS4_14ComposedLayoutINS4_7SwizzleILi2ELi4ELi3EEENS4_18smem_ptr_flag_bitsILi8EEENSU_INS5_IJSF_NSA_ILi8EEEEEENS5_IJSB_SF_EEEEEEENS4_9Copy_AtomIJNS4_39AutoVectorizingCopyWithAssumedAlignmentILi128EEESI_EEENS4_8identityES11_NS12_INS13_ILi3ELi4ELi3EEES16_NSU_INS5_IJS17_SG_EEENS5_IJSG_SB_EEEEEEEvS1G_EENS_8epilogue10collective6detail29Sm90TmaWarpSpecializedAdapterINS1O_15DefaultEpilogueISI_SL_SL_NS1N_6thread17LinearCombinationISI_Li1EffLNS1S_9ScaleType4KindE0ELNS_15FloatRoundStyleE2ESI_EENS1_15EpilogueDefaultEEEEEvvEEEEvNT_6ParamsE)
	.align		4
        /*000c*/ 	.word	index@(__assertfail)
	.align		4
        /*0010*/ 	.word	0x00000000
	.align		4
        /*0014*/ 	.word	0xfffffffe
	.align		4
        /*0018*/ 	.word	0x00000000
	.align		4
        /*001c*/ 	.word	0xfffffffd
	.align		4
        /*0020*/ 	.word	0x00000000
	.align		4
        /*0024*/ 	.word	0xfffffffc


//--------------------- .nv.constant4             --------------------------
	.section	.nv.constant4,"a",@progbits
	.align	8
	.align		8
.nv.constant4:
        /*0000*/ 	.dword	__assertfail
	.align		8
        /*0008*/ 	.dword	__unnamed_1
	.align		8
        /*0010*/ 	.dword	__unnamed_2
	.align		8
        /*0018*/ 	.dword	_ZN40_INTERNAL_9d5e4750_4_k_cu_a0af95b6_250584cuda3std3__45__cpo5beginE
	.align		8
        /*0020*/ 	.dword	_ZN40_INTERNAL_9d5e4750_4_k_cu_a0af95b6_250584cuda3std3__45__cpo3endE
	.align		8
        /*0028*/ 	.dword	_ZN40_INTERNAL_9d5e4750_4_k_cu_a0af95b6_250584cuda3std3__45__cpo6cbeginE
	.align		8
        /*0030*/ 	.dword	_ZN40_INTERNAL_9d5e4750_4_k_cu_a0af95b6_250584cuda3std3__45__cpo4cendE
	.align		8
        /*0038*/ 	.dword	_ZN40_INTERNAL_9d5e4750_4_k_cu_a0af95b6_250584cuda3std3__442_GLOBAL__N__9d5e4750_4_k_cu_a0af95b6_250586ignoreE
	.align		8
        /*0040*/ 	.dword	_ZN40_INTERNAL_9d5e4750_4_k_cu_a0af95b6_250584cuda3std3__419piecewise_constructE
	.align		8
        /*0048*/ 	.dword	_ZN40_INTERNAL_9d5e4750_4_k_cu_a0af95b6_250584cuda3std3__48in_placeE
	.align		8
        /*0050*/ 	.dword	_ZN40_INTERNAL_9d5e4750_4_k_cu_a0af95b6_250584cuda3std6ranges3__45__cpo4swapE
	.align		8
        /*0058*/ 	.dword	_ZN40_INTERNAL_9d5e4750_4_k_cu_a0af95b6_250584cuda3std6ranges3__45__cpo9iter_moveE
	.align		8
        /*0060*/ 	.dword	_ZN40_INTERNAL_9d5e4750_4_k_cu_a0af95b6_250584cute7productE
	.align		8
        /*0068*/ 	.dword	_ZN40_INTERNAL_9d5e4750_4_k_cu_a0af95b6_250584cute1_E
	.align		8
        /*0070*/ 	.dword	$str$24
	.align		8
        /*0078*/ 	.dword	$str$25


//--------------------- .text._ZN7cutlass13device_kernelINS_4gemm6kernel13GemmUniversalIN4cute5tupleIJiiiiEEENS1_10collective13CollectiveMmaINS1_39MainloopSm90TmaGmmaRmemAWarpSpecializedILi9ENS5_IJNS4_1CILi1EEESB_SB_EEENS1_32KernelTmaWarpSpecializedPingpongEEENS5_IJNSA_ILi64EEENSA_ILi128EEESG_EEENS_12float_e4m3_tENS5_IJSB_llEEENS_12float_e5m2_tENS5_IJlSB_lEEENS4_8TiledMMAINS4_8MMA_AtomIJNS4_4SM904GMMA31MMA_64x128x32_F32E4M3E5M2_RS_TNILNSP_7ScaleInE1ELSR_1EEEEEENS4_6LayoutISC_NS5_IJNSA_ILi0EEESV_SV_EEEEENS5_IJNS4_10UnderscoreESY_SY_EEEEENS4_13SM90_TMA_LOADENS4_14ComposedLayoutINS4_7SwizzleILi2ELi4ELi3EEENS4_18smem_ptr_flag_bitsILi8EEENSU_INS5_IJSF_NSA_ILi8EEEEEENS5_IJSB_SF_EEEEEEENS4_9Copy_AtomIJNS4_39AutoVectorizingCopyWithAssumedAlignmentILi128EEESI_EEENS4_8identityES11_NS12_INS13_ILi3ELi4ELi3EEES16_NSU_INS5_IJS17_SG_EEENS5_IJSG_SB_EEEEEEEvS1G_EENS_8epilogue10collective6detail29Sm90TmaWarpSpecializedAdapterINS1O_15DefaultEpilogueISI_SL_SL_NS1N_6thread17LinearCombinationISI_Li1EffLNS1S_9ScaleType4KindE0ELNS_15FloatRoundStyleE2ESI_EENS1_15EpilogueDefaultEEEEEvvEEEEvNT_6ParamsE --------------------------
	.section	.text._ZN7cutlass13device_kernelINS_4gemm6kernel13GemmUniversalIN4cute5tupleIJiiiiEEENS1_10collective13CollectiveMmaINS1_39MainloopSm90TmaGmmaRmemAWarpSpecializedILi9ENS5_IJNS4_1CILi1EEESB_SB_EEENS1_32KernelTmaWarpSpecializedPingpongEEENS5_IJNSA_ILi64EEENSA_ILi128EEESG_EEENS_12float_e4m3_tENS5_IJSB_llEEENS_12float_e5m2_tENS5_IJlSB_lEEENS4_8TiledMMAINS4_8MMA_AtomIJNS4_4SM904GMMA31MMA_64x128x32_F32E4M3E5M2_RS_TNILNSP_7ScaleInE1ELSR_1EEEEEENS4_6LayoutISC_NS5_IJNSA_ILi0EEESV_SV_EEEEENS5_IJNS4_10UnderscoreESY_SY_EEEEENS4_13SM90_TMA_LOADENS4_14ComposedLayoutINS4_7SwizzleILi2ELi4ELi3EEENS4_18smem_ptr_flag_bitsILi8EEENSU_INS5_IJSF_NSA_ILi8EEEEEENS5_IJSB_SF_EEEEEEENS4_9Copy_AtomIJNS4_39AutoVectorizingCopyWithAssumedAlignmentILi128EEESI_EEENS4_8identityES11_NS12_INS13_ILi3ELi4ELi3EEES16_NSU_INS5_IJS17_SG_EEENS5_IJSG_SB_EEEEEEEvS1G_EENS_8epilogue10collective6detail29Sm90TmaWarpSpecializedAdapterINS1O_15DefaultEpilogueISI_SL_SL_NS1N_6thread17LinearCombinationISI_Li1EffLNS1S_9ScaleType4KindE0ELNS_15FloatRoundStyleE2ESI_EENS1_15EpilogueDefaultEEEEEvvEEEEvNT_6ParamsE,"ax",@progbits
	.align	128
.text._ZN7cutlass13device_kernelINS_4gemm6kernel13GemmUniversalIN4cute5tupleIJiiiiEEENS1_10collective13CollectiveMmaINS1_39MainloopSm90TmaGmmaRmemAWarpSpecializedILi9ENS5_IJNS4_1CILi1EEESB_SB_EEENS1_32KernelTmaWarpSpecializedPingpongEEENS5_IJNSA_ILi64EEENSA_ILi128EEESG_EEENS_12float_e4m3_tENS5_IJSB_llEEENS_12float_e5m2_tENS5_IJlSB_lEEENS4_8TiledMMAINS4_8MMA_AtomIJNS4_4SM904GMMA31MMA_64x128x32_F32E4M3E5M2_RS_TNILNSP_7ScaleInE1ELSR_1EEEEEENS4_6LayoutISC_NS5_IJNSA_ILi0EEESV_SV_EEEEENS5_IJNS4_10UnderscoreESY_SY_EEEEENS4_13SM90_TMA_LOADENS4_14ComposedLayoutINS4_7SwizzleILi2ELi4ELi3EEENS4_18smem_ptr_flag_bitsILi8EEENSU_INS5_IJSF_NSA_ILi8EEEEEENS5_IJSB_SF_EEEEEEENS4_9Copy_AtomIJNS4_39AutoVectorizingCopyWithAssumedAlignmentILi128EEESI_EEENS4_8identityES11_NS12_INS13_ILi3ELi4ELi3EEES16_NSU_INS5_IJS17_SG_EEENS5_IJSG_SB_EEEEEEEvS1G_EENS_8epilogue10collective6detail29Sm90TmaWarpSpecializedAdapterINS1O_15DefaultEpilogueISI_SL_SL_NS1N_6thread17LinearCombinationISI_Li1EffLNS1S_9ScaleType4KindE0ELNS_15FloatRoundStyleE2ESI_EENS1_15EpilogueDefaultEEEEEvvEEEEvNT_6ParamsE:
        .type           _ZN7cutlass13device_kernelINS_4gemm6kernel13GemmUniversalIN4cute5tupleIJiiiiEEENS1_10collective13CollectiveMmaINS1_39MainloopSm90TmaGmmaRmemAWarpSpecializedILi9ENS5_IJNS4_1CILi1EEESB_SB_EEENS1_32KernelTmaWarpSpecializedPingpongEEENS5_IJNSA_ILi64EEENSA_ILi128EEESG_EEENS_12float_e4m3_tENS5_IJSB_llEEENS_12float_e5m2_tENS5_IJlSB_lEEENS4_8TiledMMAINS4_8MMA_AtomIJNS4_4SM904GMMA31MMA_64x128x32_F32E4M3E5M2_RS_TNILNSP_7ScaleInE1ELSR_1EEEEEENS4_6LayoutISC_NS5_IJNSA_ILi0EEESV_SV_EEEEENS5_IJNS4_10UnderscoreESY_SY_EEEEENS4_13SM90_TMA_LOADENS4_14ComposedLayoutINS4_7SwizzleILi2ELi4ELi3EEENS4_18smem_ptr_flag_bitsILi8EEENSU_INS5_IJSF_NSA_ILi8EEEEEENS5_IJSB_SF_EEEEEEENS4_9Copy_AtomIJNS4_39AutoVectorizingCopyWithAssumedAlignmentILi128EEESI_EEENS4_8identityES11_NS12_INS13_ILi3ELi4ELi3EEES16_NSU_INS5_IJS17_SG_EEENS5_IJSG_SB_EEEEEEEvS1G_EENS_8epilogue10collective6detail29Sm90TmaWarpSpecializedAdapterINS1O_15DefaultEpilogueISI_SL_SL_NS1N_6thread17LinearCombinationISI_Li1EffLNS1S_9ScaleType4KindE0ELNS_15FloatRoundStyleE2ESI_EENS1_15EpilogueDefaultEEEEEvvEEEEvNT_6ParamsE,@function
        .size           _ZN7cutlass13device_kernelINS_4gemm6kernel13GemmUniversalIN4cute5tupleIJiiiiEEENS1_10collective13CollectiveMmaINS1_39MainloopSm90TmaGmmaRmemAWarpSpecializedILi9ENS5_IJNS4_1CILi1EEESB_SB_EEENS1_32KernelTmaWarpSpecializedPingpongEEENS5_IJNSA_ILi64EEENSA_ILi128EEESG_EEENS_12float_e4m3_tENS5_IJSB_llEEENS_12float_e5m2_tENS5_IJlSB_lEEENS4_8TiledMMAINS4_8MMA_AtomIJNS4_4SM904GMMA31MMA_64x128x32_F32E4M3E5M2_RS_TNILNSP_7ScaleInE1ELSR_1EEEEEENS4_6LayoutISC_NS5_IJNSA_ILi0EEESV_SV_EEEEENS5_IJNS4_10UnderscoreESY_SY_EEEEENS4_13SM90_TMA_LOADENS4_14ComposedLayoutINS4_7SwizzleILi2ELi4ELi3EEENS4_18smem_ptr_flag_bitsILi8EEENSU_INS5_IJSF_NSA_ILi8EEEEEENS5_IJSB_SF_EEEEEEENS4_9Copy_AtomIJNS4_39AutoVectorizingCopyWithAssumedAlignmentILi128EEESI_EEENS4_8identityES11_NS12_INS13_ILi3ELi4ELi3EEES16_NSU_INS5_IJS17_SG_EEENS5_IJSG_SB_EEEEEEEvS1G_EENS_8epilogue10collective6detail29Sm90TmaWarpSpecializedAdapterINS1O_15DefaultEpilogueISI_SL_SL_NS1N_6thread17LinearCombinationISI_Li1EffLNS1S_9ScaleType4KindE0ELNS_15FloatRoundStyleE2ESI_EENS1_15EpilogueDefaultEEEEEvvEEEEvNT_6ParamsE,(.L_x_227 - _ZN7cutlass13device_kernelINS_4gemm6kernel13GemmUniversalIN4cute5tupleIJiiiiEEENS1_10collective13CollectiveMmaINS1_39MainloopSm90TmaGmmaRmemAWarpSpecializedILi9ENS5_IJNS4_1CILi1EEESB_SB_EEENS1_32KernelTmaWarpSpecializedPingpongEEENS5_IJNSA_ILi64EEENSA_ILi128EEESG_EEENS_12float_e4m3_tENS5_IJSB_llEEENS_12float_e5m2_tENS5_IJlSB_lEEENS4_8TiledMMAINS4_8MMA_AtomIJNS4_4SM904GMMA31MMA_64x128x32_F32E4M3E5M2_RS_TNILNSP_7ScaleInE1ELSR_1EEEEEENS4_6LayoutISC_NS5_IJNSA_ILi0EEESV_SV_EEEEENS5_IJNS4_10UnderscoreESY_SY_EEEEENS4_13SM90_TMA_LOADENS4_14ComposedLayoutINS4_7SwizzleILi2ELi4ELi3EEENS4_18smem_ptr_flag_bitsILi8EEENSU_INS5_IJSF_NSA_ILi8EEEEEENS5_IJSB_SF_EEEEEEENS4_9Copy_AtomIJNS4_39AutoVectorizingCopyWithAssumedAlignmentILi128EEESI_EEENS4_8identityES11_NS12_INS13_ILi3ELi4ELi3EEES16_NSU_INS5_IJS17_SG_EEENS5_IJSG_SB_EEEEEEEvS1G_EENS_8epilogue10collective6detail29Sm90TmaWarpSpecializedAdapterINS1O_15DefaultEpilogueISI_SL_SL_NS1N_6thread17LinearCombinationISI_Li1EffLNS1S_9ScaleType4KindE0ELNS_15FloatRoundStyleE2ESI_EENS1_15EpilogueDefaultEEEEEvvEEEEvNT_6ParamsE)
        .other          _ZN7cutlass13device_kernelINS_4gemm6kernel13GemmUniversalIN4cute5tupleIJiiiiEEENS1_10collective13CollectiveMmaINS1_39MainloopSm90TmaGmmaRmemAWarpSpecializedILi9ENS5_IJNS4_1CILi1EEESB_SB_EEENS1_32KernelTmaWarpSpecializedPingpongEEENS5_IJNSA_ILi64EEENSA_ILi128EEESG_EEENS_12float_e4m3_tENS5_IJSB_llEEENS_12float_e5m2_tENS5_IJlSB_lEEENS4_8TiledMMAINS4_8MMA_AtomIJNS4_4SM904GMMA31MMA_64x128x32_F32E4M3E5M2_RS_TNILNSP_7ScaleInE1ELSR_1EEEEEENS4_6LayoutISC_NS5_IJNSA_ILi0EEESV_SV_EEEEENS5_IJNS4_10UnderscoreESY_SY_EEEEENS4_13SM90_TMA_LOADENS4_14ComposedLayoutINS4_7SwizzleILi2ELi4ELi3EEENS4_18smem_ptr_flag_bitsILi8EEENSU_INS5_IJSF_NSA_ILi8EEEEEENS5_IJSB_SF_EEEEEEENS4_9Copy_AtomIJNS4_39AutoVectorizingCopyWithAssumedAlignmentILi128EEESI_EEENS4_8identityES11_NS12_INS13_ILi3ELi4ELi3EEES16_NSU_INS5_IJS17_SG_EEENS5_IJSG_SB_EEEEEEEvS1G_EENS_8epilogue10collective6detail29Sm90TmaWarpSpecializedAdapterINS1O_15DefaultEpilogueISI_SL_SL_NS1N_6thread17LinearCombinationISI_Li1EffLNS1S_9ScaleType4KindE0ELNS_15FloatRoundStyleE2ESI_EENS1_15EpilogueDefaultEEEEEvvEEEEvNT_6ParamsE,@"STO_CUDA_ENTRY STV_DEFAULT"
_ZN7cutlass13device_kernelINS_4gemm6kernel13GemmUniversalIN4cute5tupleIJiiiiEEENS1_10collective13CollectiveMmaINS1_39MainloopSm90TmaGmmaRmemAWarpSpecializedILi9ENS5_IJNS4_1CILi1EEESB_SB_EEENS1_32KernelTmaWarpSpecializedPingpongEEENS5_IJNSA_ILi64EEENSA_ILi128EEESG_EEENS_12float_e4m3_tENS5_IJSB_llEEENS_12float_e5m2_tENS5_IJlSB_lEEENS4_8TiledMMAINS4_8MMA_AtomIJNS4_4SM904GMMA31MMA_64x128x32_F32E4M3E5M2_RS_TNILNSP_7ScaleInE1ELSR_1EEEEEENS4_6LayoutISC_NS5_IJNSA_ILi0EEESV_SV_EEEEENS5_IJNS4_10UnderscoreESY_SY_EEEEENS4_13SM90_TMA_LOADENS4_14ComposedLayoutINS4_7SwizzleILi2ELi4ELi3EEENS4_18smem_ptr_flag_bitsILi8EEENSU_INS5_IJSF_NSA_ILi8EEEEEENS5_IJSB_SF_EEEEEEENS4_9Copy_AtomIJNS4_39AutoVectorizingCopyWithAssumedAlignmentILi128EEESI_EEENS4_8identityES11_NS12_INS13_ILi3ELi4ELi3EEES16_NSU_INS5_IJS17_SG_EEENS5_IJSG_SB_EEEEEEEvS1G_EENS_8epilogue10collective6detail29Sm90TmaWarpSpecializedAdapterINS1O_15DefaultEpilogueISI_SL_SL_NS1N_6thread17LinearCombinationISI_Li1EffLNS1S_9ScaleType4KindE0ELNS_15FloatRoundStyleE2ESI_EENS1_15EpilogueDefaultEEEEEvvEEEEvNT_6ParamsE:
[----:B------:R-:W0:Y:S01]  /*0000*/  LDC R1, c[0x0][0x28] ;  /* 0x00000a00ff017b82 */ /* 0x000e220000000800 */
[----:B------:R-:W1:Y:S01]  /*0010*/  S2R R0, SR_TID.X ;  /* 0x0000000000007919 */ /* 0x000e620000002100 */
[----:B------:R-:W-:Y:S01]  /*0020*/  ELECT P0, URZ, PT ;  /* 0x00000000003f782f */ /* 0x000fe20003800000 */
[----:B------:R-:W-:Y:S01]  /*0030*/  BSSY B0, `(.L_x_0) ;  /* 0x0000014000007945 */ /* 0x000fe20003800000 */
[----:B-1----:R-:W-:-:S05]  /*0040*/  SHF.R.U32.HI R2, RZ, 0x5, R0 ;  /* 0x00000005ff027819 */ /* 0x002fca0000011600 */
[----:B------:R-:W1:Y:S02]  /*0050*/  SHFL.IDX PT, R3, R2, RZ, 0x1f ;  /* 0x00001fff02037589 */ /* 0x000e6400000e0000 */
[----:B-1----:R-:W-:Y:S02]  /*0060*/  R2UR UR4, R3 ;  /* 0x00000000030472ca */ /* 0x002fe400000e0000 */
[----:B------:R-:W-:-:S05]  /*0070*/  SHF.R.U32.HI R3, RZ, 0x7, R0 ;  /* 0x00000007ff037819 */ /* 0x000fca0000011600 */
[----:B------:R1:W2:Y:S06]  /*0080*/  SHFL.IDX PT, R4, R3, RZ, 0x1f ;  /* 0x00001fff03047589 */ /* 0x0002ac00000e0000 */
[----:B------:R-:W-:Y:S02]  /*0090*/  USHF.R.S32.HI UR5, URZ, 0x1f, UR4 ;  /* 0x0000001f3f057899 */ /* 0x000fe40008011404 */
[----:B------:R-:W-:Y:S02]  /*00a0*/  ISETP.NE.OR P0, PT, RZ, UR4, !P0 ;  /* 0x00000004ff007c0c */ /* 0x000fe4000c705670 */
[----:B------:R-:W-:-:S04]  /*00b0*/  ULEA.HI UR5, UR5, UR4, URZ, 0x2 ;  /* 0x0000000405057291 */ /* 0x000fc8000f8f103f */
[----:B------:R-:W-:-:S04]  /*00c0*/  ULOP3.LUT UR5, UR5, 0xfffffffc, URZ, 0xc0, !UPT ;  /* 0xfffffffc05057892 */ /* 0x000fc8000f8ec03f */
[----:B------:R-:W-:-:S03]  /*00d0*/  UIADD3 UR4, UR4, -UR5, URZ ;  /* 0x8000000504047290 */ /* 0x000fc6000fffe03f */
[----:B01----:R-:W-:Y:S09]  /*00e0*/  @P0 BRA `(.L_x_1) ;  /* 0x0000000000200947 */ /* 0x003ff20003800000 */
[----:B------:R-:W-:Y:S02]  /*00f0*/  ULDC.64 UR6, c[0x0][0x198] ;  /* 0x0000660000067ab9 */ /* 0x000fe40000000a00 */
[----:B------:R-:W-:Y:S02]  /*0100*/  UIADD3 UR8, UP0, UR6, 0xf0, URZ ;  /* 0x000000f006087890 */ /* 0x000fe4000ff1e03f */
[----:B------:R-:W-:Y:S02]  /*0110*/  UIADD3 UR6, UP1, UR6, 0x1f0, URZ ;  /* 0x000001f006067890 */ /* 0x000fe4000ff3e03f */
[----:B------:R-:W-:Y:S02]  /*0120*/  UIADD3.X UR9, URZ, UR7, URZ, UP0, !UPT ;  /* 0x000000073f097290 */ /* 0x000fe400087fe43f */
[----:B------:R-:W-:-:S07]  /*0130*/  UIADD3.X UR7, URZ, UR7, URZ, UP1, !UPT ;  /* 0x000000073f077290 */ /* 0x000fce0008ffe43f */
[----:B------:R0:W-:Y:S02]  /*0140*/  UTMACCTL.PF [UR8] ;  /* 0x00000000080079b9 */ /* 0x0001e40008040000 */
[----:B------:R0:W-:Y:S02]  /*0150*/  UTMACCTL.PF [UR6] ;  /* 0x00000000060079b9 */ /* 0x0001e40008040000 */
[----:B0-----:R-:W-:Y:S01]  /*0160*/  NOP ;  /* 0x0000000000007918 */ /* 0x001fe20000000000 */
.L_x_1:
[----:B------:R-:W-:Y:S05]  /*0170*/  BSYNC B0 ;  /* 0x0000000000007941 */ /* 0x000fea0003800000 */
.L_x_0:
[----:B------:R-:W0:Y:S01]  /*0180*/  SHFL.IDX PT, R5, R2, RZ, 0x1f ;  /* 0x00001fff02057589 */ /* 0x000e2200000e0000 */
[----:B--2---:R-:W-:Y:S01]  /*0190*/  R2UR UR13, R4 ;  /* 0x00000000040d72ca */ /* 0x004fe200000e0000 */
[----:B------:R-:W-:-:S04]  /*01a0*/  UISETP.NE.AND UP0, UPT, UR4, 0x3, UPT ;  /* 0x000000030400788c */ /* 0x000fc8000bf05270 */
[----:B------:R-:W-:-:S08]  /*01b0*/  UISETP.EQ.OR UP0, UPT, UR4, URZ, !UP0 ;  /* 0x0000003f0400728c */ /* 0x000fd0000c702670 */
[----:B------:R-:W-:Y:S02]  /*01c0*/  UIADD3 UR12, UR13, -0x1, URZ ;  /* 0xffffffff0d0c7890 */ /* 0x000fe4000fffe03f */
[----:B------:R-:W-:Y:S02]  /*01d0*/  UISETP.EQ.AND UP0, UPT, UR13, URZ, UP0 ;  /* 0x0000003f0d00728c */ /* 0x000fe40008702270 */
[----:B------:R-:W-:Y:S02]  /*01e0*/  UISETP.GE.U32.AND UP1, UPT, UR12, 0x2, UPT ;  /* 0x000000020c00788c */ /* 0x000fe4000bf26070 */
[----:B------:R-:W-:Y:S01]  /*01f0*/  USEL UR38, URZ, 0x1, !UP0 ;  /* 0x000000013f267887 */ /* 0x000fe2000c000000 */
[----:B0-----:R-:W-:-:S03]  /*0200*/  ISETP.NE.AND P0, PT, R5, RZ, PT ;  /* 0x000000ff0500720c */ /* 0x001fc60003f05270 */
[----:B------:R-:W-:-:S10]  /*0210*/  USEL UR38, UR38, 0x2, UP1 ;  /* 0x0000000226267887 */ /* 0x000fd40008800000 */
[----:B------:R-:W-:Y:S05]  /*0220*/  @P0 BRA `(.L_x_2) ;  /* 0x00000000008c0947 */ /* 0x000fea0003800000 */
[----:B------:R-:W-:Y:S01]  /*0230*/  ELECT P0, URZ, PT ;  /* 0x00000000003f782f */ /* 0x000fe20003800000 */
[----:B------:R-:W-:-:S12]  /*0240*/  BSSY B0, `(.L_x_2) ;  /* 0x0000021000007945 */ /* 0x000fd80003800000 */
[----:B------:R-:W-:Y:S05]  /*0250*/  @!P0 BRA `(.L_x_3) ;  /* 0x00000000007c8947 */ /* 0x000fea0003800000 */
[----:B------:R-:W0:Y:S01]  /*0260*/  S2UR UR6, SR_CgaCtaId ;  /* 0x00000000000679c3 */ /* 0x000e220000008800 */
[----:B------:R-:W-:Y:S01]  /*0270*/  UMOV UR5, 0x400 ;  /* 0x0000040000057882 */ /* 0x000fe20000000000 */
[----:B------:R-:W-:Y:S01]  /*0280*/  UMOV UR7, 0x1 ;  /* 0x0000000100077882 */ /* 0x000fe20000000000 */
[----:B------:R-:W-:Y:S02]  /*0290*/  UMOV UR8, 0x80 ;  /* 0x0000008000087882 */ /* 0x000fe40000000000 */
[----:B------:R-:W-:-:S04]  /*02a0*/  UIADD3 UR8, -UR8, 0x100000, URZ ;  /* 0x0010000008087890 */ /* 0x000fc8000fffe13f */
[----:B------:R-:W-:Y:S02]  /*02b0*/  USHF.L.U32 UR9, UR8, 0xb, URZ ;  /* 0x0000000b08097899 */ /* 0x000fe4000800063f */
[----:B------:R-:W-:Y:S02]  /*02c0*/  USHF.L.U32 UR8, UR8, 0x1, URZ ;  /* 0x0000000108087899 */ /* 0x000fe4000800063f */
[----:B0-----:R-:W-:Y:S02]  /*02d0*/  ULEA UR5, UR6, UR5, 0x18 ;  /* 0x0000000506057291 */ /* 0x001fe4000f8ec03f */
[----:B------:R-:W-:-:S04]  /*02e0*/  UIADD3 UR6, -UR7, 0x100000, URZ ;  /* 0x0010000007067890 */ /* 0x000fc8000fffe13f */
[----:B------:R-:W-:Y:S02]  /*02f0*/  USHF.L.U32 UR7, UR6, 0xb, URZ ;  /* 0x0000000b06077899 */ /* 0x000fe4000800063f */
[----:B------:R-:W-:Y:S01]  /*0300*/  USHF.L.U32 UR6, UR6, 0x1, URZ ;  /* 0x0000000106067899 */ /* 0x000fe2000800063f */
[----:B------:R-:W0:Y:S11]  /*0310*/  FENCE.VIEW.ASYNC.S ;  /* 0x00000000000073c6 */ /* 0x000e360000000000 */
[----:B0-----:R0:W1:Y:S01]  /*0320*/  SYNCS.EXCH.64 URZ, [UR5], UR6 ;  /* 0x00000006053f75b2 */ /* 0x0010620008000100 */
[----:B------:R0:W2:Y:S01]  /*0330*/  SYNCS.EXCH.64 URZ, [UR5+0x48], UR8 ;  /* 0x00004808053f75b2 */ /* 0x0000a20008000100 */
[----:B------:R0:W3:Y:S01]  /*0340*/  SYNCS.EXCH.64 URZ, [UR5+0x8], UR6 ;  /* 0x00000806053f75b2 */ /* 0x0000e20008000100 */
[----:B------:R0:W4:Y:S01]  /*0350*/  SYNCS.EXCH.64 URZ, [UR5+0x50], UR8 ;  /* 0x00005008053f75b2 */ /* 0x0001220008000100 */
[----:B------:R0:W0:Y:S01]  /*0360*/  SYNCS.EXCH.64 URZ, [UR5+0x10], UR6 ;  /* 0x00001006053f75b2 */ /* 0x0000220008000100 */
        /* <DEDUP_REMOVED lines=13> */
[----:B------:R-:W-:Y:S01]  /*0440*/  NOP ;  /* 0x0000000000007918 */ /* 0x000fe20000000000 */
.L_x_3:
[----:B0-----:R-:W-:Y:S05]  /*0450*/  BSYNC B0 ;  /* 0x0000000000007941 */ /* 0x001fea0003800000 */
.L_x_2:
[----:B------:R-:W0:Y:S01]  /*0460*/  SHFL.IDX PT, R5, R2, RZ, 0x1f ;  /* 0x00001fff02057589 */ /* 0x000e2200000e0000 */
[----:B------:R-:W-:Y:S01]  /*0470*/  ELECT P0, URZ, PT ;  /* 0x00000000003f782f */ /* 0x000fe20003800000 */
[----:B------:R-:W-:Y:S01]  /*0480*/  NOP ;  /* 0x0000000000007918 */ /* 0x000fe20000000000 */
[----:B------:R-:W-:Y:S01]  /*0490*/  ELECT P1, URZ, PT ;  /* 0x00000000003f782f */ /* 0x000fe20003820000 */
[----:B------:R-:W5:Y:S01]  /*04a0*/  SHFL.IDX PT, R4, R2, RZ, 0x1f ;  /* 0x00001fff02047589 */ /* 0x000f6200000e0000 */
[----:B------:R-:W-:Y:S01]  /*04b0*/  UMOV UR6, 0x20 ;  /* 0x0000002000067882 */ /* 0x000fe20000000000 */
[----:B------:R-:W-:Y:S01]  /*04c0*/  UMOV UR9, 0x80 ;  /* 0x0000008000097882 */ /* 0x000fe20000000000 */
[----:B------:R-:W-:Y:S01]  /*04d0*/  NOP ;  /* 0x0000000000007918 */ /* 0x000fe20000000000 */
[----:B------:R1:W2:Y:S01]  /*04e0*/  SHFL.IDX PT, R2, R3, RZ, 0x1f ;  /* 0x00001fff03027589 */ /* 0x0002a200000e0000 */
[----:B------:R-:W-:Y:S01]  /*04f0*/  ULDC.64 UR52, c[0x0][0x208] ;  /* 0x0000820000347ab9 */ /* 0x000fe20000000a00 */
[----:B-1----:R-:W-:-:S04]  /*0500*/  SHF.R.S32.HI R3, RZ, 0x1f, R0 ;  /* 0x0000001fff037819 */ /* 0x002fc80000011400 */
[----:B------:R-:W-:Y:S02]  /*0510*/  LEA.HI R3, R3, R0, RZ, 0x7 ;  /* 0x0000000003037211 */ /* 0x000fe400078f38ff */
[----:B0-----:R-:W-:Y:S02]  /*0520*/  ISETP.NE.OR P0, PT, R5, RZ, !P0 ;  /* 0x000000ff0500720c */ /* 0x001fe40004705670 */
[----:B------:R-:W-:Y:S02]  /*0530*/  LOP3.LUT R3, R3, 0xffffff80, RZ, 0xc0, !PT ;  /* 0xffffff8003037812 */ /* 0x000fe400078ec0ff */
[----:B-----5:R-:W-:-:S03]  /*0540*/  ISETP.NE.OR P1, PT, R4, RZ, !P1 ;  /* 0x000000ff0400720c */ /* 0x020fc60004f25670 */
[----:B------:R-:W-:Y:S01]  /*0550*/  IMAD.IADD R23, R0, 0x1, -R3 ;  /* 0x0000000100177824 */ /* 0x000fe200078e0a03 */
[----:B--2---:R-:W-:-:S05]  /*0560*/  R2UR UR46, R2 ;  /* 0x00000000022e72ca */ /* 0x004fca00000e0000 */
[----:B------:R-:W-:-:S04]  /*0570*/  VOTEU.ALL UP0, P0 ;  /* 0x00000000003f7886 */ /* 0x000fc80000000000 */
[----:B------:R-:W-:Y:S01]  /*0580*/  VOTEU.ALL UP1, P1 ;  /* 0x00000000003f7886 */ /* 0x000fe20000820000 */
[----:B------:R-:W0:Y:S01]  /*0590*/  @!UP0 S2UR UR8, SR_CgaCtaId ;  /* 0x00000000000889c3 */ /* 0x000e220000008800 */
[----:B------:R-:W-:Y:S01]  /*05a0*/  @!UP0 UMOV UR5, 0x400 ;  /* 0x0000040000058882 */ /* 0x000fe20000000000 */
[----:B------:R-:W-:-:S04]  /*05b0*/  @!UP0 UIADD3 UR6, -UR6, 0x100000, URZ ;  /* 0x0010000006068890 */ /* 0x000fc8000fffe13f */
[----:B------:R-:W-:Y:S02]  /*05c0*/  @!UP0 USHF.L.U32 UR7, UR6, 0xb, URZ ;  /* 0x0000000b06078899 */ /* 0x000fe4000800063f */
[----:B------:R-:W-:Y:S01]  /*05d0*/  @!UP0 USHF.L.U32 UR6, UR6, 0x1, URZ ;  /* 0x0000000106068899 */ /* 0x000fe2000800063f */
[----:B------:R-:W-:Y:S01]  /*05e0*/  @!UP1 UMOV UR10, 0x400 ;  /* 0x00000400000a9882 */ /* 0x000fe20000000000 */
[----:B------:R-:W-:Y:S01]  /*05f0*/  VOTEU.ALL UP2, P1 ;  /* 0x00000000003f7886 */ /* 0x000fe20000840000 */
[----:B------:R-:W-:Y:S01]  /*0600*/  VOTEU.ALL UP3, P1 ;  /* 0x00000000003f7886 */ /* 0x000fe20000860000 */
[----:B------:R-:W-:Y:S01]  /*0610*/  VOTEU.ALL UP4, P1 ;  /* 0x00000000003f7886 */ /* 0x000fe20000880000 */
[----:B------:R-:W1:Y:S01]  /*0620*/  @!UP1 S2UR UR11, SR_CgaCtaId ;  /* 0x00000000000b99c3 */ /* 0x000e620000008800 */
[----:B------:R-:W-:Y:S01]  /*0630*/  VOTEU.ALL UP5, P1 ;  /* 0x00000000003f7886 */ /* 0x000fe200008a0000 */
[----:B------:R-:W-:Y:S01]  /*0640*/  ISETP.NE.AND P1, PT, RZ, UR13, PT ;  /* 0x0000000dff007c0c */ /* 0x000fe2000bf25270 */
[----:B0-----:R-:W-:-:S02]  /*0650*/  @!UP0 ULEA UR5, UR8, UR5, 0x18 ;  /* 0x0000000508058291 */ /* 0x001fc4000f8ec03f */
[----:B------:R-:W-:-:S04]  /*0660*/  @!UP1 UIADD3 UR8, -UR9, 0x100000, URZ ;  /* 0x0010000009089890 */ /* 0x000fc8000fffe13f */
[----:B------:R-:W-:Y:S02]  /*0670*/  @!UP1 USHF.L.U32 UR9, UR8, 0xb, URZ ;  /* 0x0000000b08099899 */ /* 0x000fe4000800063f */
[----:B------:R-:W-:Y:S01]  /*0680*/  @!UP1 USHF.L.U32 UR8, UR8, 0x1, URZ ;  /* 0x0000000108089899 */ /* 0x000fe2000800063f */
[----:B------:R-:W-:Y:S01]  /*0690*/  VOTEU.ALL UP0, P0 ;  /* 0x00000000003f7886 */ /* 0x000fe20000000000 */
[----:B-1----:R-:W-:Y:S01]  /*06a0*/  @!UP1 ULEA UR10, UR11, UR10, 0x18 ;  /* 0x0000000a0b0a9291 */ /* 0x002fe2000f8ec03f */
[----:B------:R-:W-:Y:S01]  /*06b0*/  VOTEU.ALL UP1, P0 ;  /* 0x00000000003f7886 */ /* 0x000fe20000020000 */
[----:B------:R-:W0:Y:S02]  /*06c0*/  FENCE.VIEW.ASYNC.S ;  /* 0x00000000000073c6 */ /* 0x000e240000000000 */
[----:B0-----:R-:W3:Y:S02]  /*06d0*/  @!UP0 SYNCS.EXCH.64 URZ, [UR5+0xc0], UR6 ;  /* 0x0000c006053f85b2 */ /* 0x001ee40008000100 */
[----:B------:R0:W3:Y:S01]  /*06e0*/  @!UP1 SYNCS.EXCH.64 URZ, [UR5+0xc8], UR6 ;  /* 0x0000c806053f95b2 */ /* 0x0000e20008000100 */
[----:B------:R-:W-:Y:S01]  /*06f0*/  NOP ;  /* 0x0000000000007918 */ /* 0x000fe20000000000 */
[----:B0-----:R-:W-:-:S02]  /*0700*/  ULDC.64 UR6, c[0x0][0x598] ;  /* 0x0001660000067ab9 */ /* 0x001fc40000000a00 */
[----:B------:R-:W-:Y:S02]  /*0710*/  ISETP.NE.U32.AND P0, PT, RZ, UR6, PT ;  /* 0x00000006ff007c0c */ /* 0x000fe4000bf05070 */
[----:B------:R0:W3:Y:S02]  /*0720*/  @!UP2 SYNCS.EXCH.64 URZ, [UR10+0xa0], UR8 ;  /* 0x0000a0080a3fa5b2 */ /* 0x0000e40008000100 */
[----:B------:R-:W-:Y:S01]  /*0730*/  ISETP.NE.AND.EX P0, PT, RZ, UR7, PT, P0 ;  /* 0x00000007ff007c0c */ /* 0x000fe2000bf05300 */
[----:B------:R0:W3:Y:S01]  /*0740*/  @!UP3 SYNCS.EXCH.64 URZ, [UR10+0xa8], UR8 ;  /* 0x0000a8080a3fb5b2 */ /* 0x0000e20008000100 */
[----:B------:R0:W3:Y:S01]  /*0750*/  @!UP4 SYNCS.EXCH.64 URZ, [UR10+0xb0], UR8 ;  /* 0x0000b0080a3fc5b2 */ /* 0x0000e20008000100 */
[----:B------:R0:W3:Y:S01]  /*0760*/  @!UP5 SYNCS.EXCH.64 URZ, [UR10+0xb8], UR8 ;  /* 0x0000b8080a3fd5b2 */ /* 0x0000e20008000100 */
[----:B------:R-:W-:Y:S01]  /*0770*/  NOP ;  /* 0x0000000000007918 */ /* 0x000fe20000000000 */
[----:B---34-:R-:W-:Y:S08]  /*0780*/  BAR.SYNC.DEFER_BLOCKING 0x0 ;  /* 0x0000000000007b1d */ /* 0x018ff00000010000 */
[----:B0-----:R-:W-:Y:S05]  /*0790*/  @!P0 BRA `(.L_x_4) ;  /* 0x00000000001c8947 */ /* 0x001fea0003800000 */
[----:B------:R-:W0:Y:S02]  /*07a0*/  LDC.64 R2, c[0x0][0x598] ;  /* 0x00016600ff027b82 */ /* 0x000e240000000a00 */
[----:B0-----:R-:W2:Y:S02]  /*07b0*/  LDG.E.64 R2, desc[UR52][R2.64] ;  /* 0x0000003402027981 */ /* 0x001ea4000c1e1b00 */
[----:B--2---:R-:W-:-:S04]  /*07c0*/  ISETP.NE.U32.AND P0, PT, R2, RZ, PT ;  /* 0x000000ff0200720c */ /* 0x004fc80003f05070 */
[----:B------:R-:W-:-:S13]  /*07d0*/  ISETP.NE.AND.EX P0, PT, R3, RZ, PT, P0 ;  /* 0x000000ff0300720c */ /* 0x000fda0003f05300 */
[----:B------:R-:W-:Y:S05]  /*07e0*/  @!P0 BRA `(.L_x_4) ;  /* 0x0000000000088947 */ /* 0x000fea0003800000 */
[----:B------:R1:W5:Y:S01]  /*07f0*/  LD.E R88, desc[UR52][R2.64] ;  /* 0x0000003402587980 */ /* 0x000362000c101900 */
[----:B------:R-:W-:Y:S05]  /*0800*/  BRA `(.L_x_5) ;  /* 0x0000000000247947 */ /* 0x000fea0003800000 */
.L_x_4:
[----:B------:R-:W-:Y:S02]  /*0810*/  ULDC.64 UR6, c[0x0][0x588] ;  /* 0x0001620000067ab9 */ /* 0x000fe40000000a00 */
[----:B------:R-:W-:-:S04]  /*0820*/  ISETP.NE.U32.AND P0, PT, RZ, UR6, PT ;  /* 0x00000006ff007c0c */ /* 0x000fc8000bf05070 */
[----:B------:R-:W-:-:S13]  /*0830*/  ISETP.NE.AND.EX P0, PT, RZ, UR7, PT, P0 ;  /* 0x00000007ff007c0c */ /* 0x000fda000bf05300 */
[----:B------:R-:W-:Y:S05]  /*0840*/  @!P0 BRA `(.L_x_6) ;  /* 0x00000000000c8947 */ /* 0x000fea0003800000 */
[----:B------:R-:W0:Y:S02]  /*0850*/  LDC.64 R88, c[0x0][0x588] ;  /* 0x00016200ff587b82 */ /* 0x000e240000000a00 */
[----:B0-----:R0:W5:Y:S01]  /*0860*/  LDG.E R88, desc[UR52][R88.64] ;  /* 0x0000003458587981 */ /* 0x001162000c1e1900 */
[----:B------:R-:W-:Y:S05]  /*0870*/  BRA `(.L_x_5) ;  /* 0x0000000000087947 */ /* 0x000fea0003800000 */
.L_x_6:
[----:B------:R-:W-:Y:S02]  /*0880*/  ULDC UR5, c[0x0][0x580] ;  /* 0x0001600000057ab9 */ /* 0x000fe40000000800 */
[----:B------:R-:W-:-:S07]  /*0890*/  IMAD.U32 R88, RZ, RZ, UR5 ;  /* 0x00000005ff587e24 */ /* 0x000fce000f8e00ff */
.L_x_5:
[----:B------:R-:W-:Y:S02]  /*08a0*/  ULDC.64 UR6, c[0x0][0x5a0] ;  /* 0x0001680000067ab9 */ /* 0x000fe40000000a00 */
[----:B------:R-:W-:-:S04]  /*08b0*/  ISETP.NE.U32.AND P0, PT, RZ, UR6, PT ;  /* 0x00000006ff007c0c */ /* 0x000fc8000bf05070 */
[----:B------:R-:W-:-:S13]  /*08c0*/  ISETP.NE.AND.EX P0, PT, RZ, UR7, PT, P0 ;  /* 0x00000007ff007c0c */ /* 0x000fda000bf05300 */
[----:B------:R-:W-:Y:S05]  /*08d0*/  @!P0 BRA `(.L_x_7) ;  /* 0x00000000001c8947 */ /* 0x000fea0003800000 */
[----:B-1----:R-:W1:Y:S02]  /*08e0*/  LDC.64 R2, c[0x0][0x5a0] ;  /* 0x00016800ff027b82 */ /* 0x002e640000000a00 */
[----:B-1----:R-:W2:Y:S02]  /*08f0*/  LDG.E.64 R2, desc[UR52][R2.64] ;  /* 0x0000003402027981 */ /* 0x002ea4000c1e1b00 */
[----:B--2---:R-:W-:-:S04]  /*0900*/  ISETP.NE.U32.AND P0, PT, R2, RZ, PT ;  /* 0x000000ff0200720c */ /* 0x004fc80003f05070 */
[----:B------:R-:W-:-:S13]  /*0910*/  ISETP.NE.AND.EX P0, PT, R3, RZ, PT, P0 ;  /* 0x000000ff0300720c */ /* 0x000fda0003f05300 */
[----:B------:R-:W-:Y:S05]  /*0920*/  @!P0 BRA `(.L_x_7) ;  /* 0x0000000000088947 */ /* 0x000fea0003800000 */
[----:B0-----:R2:W5:Y:S01]  /*0930*/  LD.E R89, desc[UR52][R2.64] ;  /* 0x0000003402597980 */ /* 0x001562000c101900 */
[----:B------:R-:W-:Y:S05]  /*0940*/  BRA `(.L_x_8) ;  /* 0x0000000000247947 */ /* 0x000fea0003800000 */
.L_x_7:
[----:B------:R-:W-:Y:S02]  /*0950*/  ULDC.64 UR6, c[0x0][0x590] ;  /* 0x0001640000067ab9 */ /* 0x000fe40000000a00 */
[----:B------:R-:W-:-:S04]  /*0960*/  ISETP.NE.U32.AND P0, PT, RZ, UR6, PT ;  /* 0x00000006ff007c0c */ /* 0x000fc8000bf05070 */
[----:B------:R-:W-:-:S13]  /*0970*/  ISETP.NE.AND.EX P0, PT, RZ, UR7, PT, P0 ;  /* 0x00000007ff007c0c */ /* 0x000fda000bf05300 */
[----:B------:R-:W-:Y:S05]  /*0980*/  @!P0 BRA `(.L_x_9) ;  /* 0x00000000000c8947 */ /* 0x000fea0003800000 */
[----:B-1----:R-:W0:Y:S02]  /*0990*/  LDC.64 R2, c[0x0][0x590] ;  /* 0x00016400ff027b82 */ /* 0x002e240000000a00 */
[----:B0-----:R0:W5:Y:S01]  /*09a0*/  LDG.E R89, desc[UR52][R2.64] ;  /* 0x0000003402597981 */ /* 0x001162000c1e1900 */
[----:B------:R-:W-:Y:S05]  /*09b0*/  BRA `(.L_x_8) ;  /* 0x0000000000087947 */ /* 0x000fea0003800000 */
.L_x_9:
[----:B------:R-:W-:Y:S02]  /*09c0*/  ULDC UR5, c[0x0][0x584] ;  /* 0x0001610000057ab9 */ /* 0x000fe40000000800 */
[----:B0-----:R-:W-:-:S07]  /*09d0*/  IMAD.U32 R89, RZ, RZ, UR5 ;  /* 0x00000005ff597e24 */ /* 0x001fce000f8e00ff */
.L_x_8:
[----:B012---:R-:W0:Y:S01]  /*09e0*/  LDC R2, c[0x0][0x65c] ;  /* 0x00019700ff027b82 */ /* 0x007e220000000800 */
[----:B------:R-:W1:Y:S01]  /*09f0*/  S2R R12, SR_CTAID.Y ;  /* 0x00000000000c7919 */ /* 0x000e620000002600 */
[----:B------:R-:W-:Y:S01]  /*0a00*/  UISETP.NE.AND UP0, UPT, UR13, 0x2, UPT ;  /* 0x000000020d00788c */ /* 0x000fe2000bf05270 */
[----:B------:R-:W-:Y:S01]  /*0a10*/  IMAD.MOV.U32 R5, RZ, RZ, RZ ;  /* 0x000000ffff057224 */ /* 0x000fe200078e00ff */
[----:B------:R-:W-:Y:S01]  /*0a20*/  ULDC UR5, c[0x0][0x28c] ;  /* 0x0000a30000057ab9 */ /* 0x000fe20000000800 */
[----:B------:R-:W2:Y:S01]  /*0a30*/  S2R R4, SR_CTAID.X ;  /* 0x0000000000047919 */ /* 0x000ea20000002500 */
[----:B------:R-:W-:Y:S02]  /*0a40*/  UIADD3 UR5, UR5, 0x7f, URZ ;  /* 0x0000007f05057890 */ /* 0x000fe4000fffe03f */
[----:B------:R-:W-:Y:S01]  /*0a50*/  PLOP3.LUT P0, PT, PT, PT, UP0, 0x80, 0x0 ;  /* 0x000000000000781c */ /* 0x000fe20003f0f008 */
[----:B------:R-:W-:Y:S01]  /*0a60*/  UMOV UR36, URZ ;  /* 0x0000003f00247c82 */ /* 0x000fe20008000000 */
[----:B------:R-:W-:Y:S01]  /*0a70*/  USHF.R.S32.HI UR8, URZ, 0x1f, UR5 ;  /* 0x0000001f3f087899 */ /* 0x000fe20008011405 */
[----:B------:R-:W-:Y:S01]  /*0a80*/  UMOV UR37, URZ ;  /* 0x0000003f00257c82 */ /* 0x000fe20008000000 */
[----:B------:R-:W-:-:S02]  /*0a90*/  ULDC.64 UR10, c[0x0][0x650] ;  /* 0x00019400000a7ab9 */ /* 0x000fc40000000a00 */
[----:B------:R-:W-:-:S04]  /*0aa0*/  ULEA.HI UR8, UR8, UR5, URZ, 0x7 ;  /* 0x0000000508087291 */ /* 0x000fc8000f8f383f */
[----:B------:R-:W-:Y:S01]  /*0ab0*/  USHF.R.S32.HI UR39, URZ, 0x7, UR8 ;  /* 0x000000073f277899 */ /* 0x000fe20008011408 */
[----:B0-----:R-:W-:-:S04]  /*0ac0*/  ISETP.NE.AND P2, PT, R2, 0x1, PT ;  /* 0x000000010200780c */ /* 0x001fc80003f45270 */
[----:B------:R-:W-:-:S09]  /*0ad0*/  P2R R3, PR, RZ, 0x4 ;  /* 0x00000004ff037803 */ /* 0x000fd20000000000 */
[----:B------:R-:W2:Y:S01]  /*0ae0*/  @P2 LDC R17, c[0x0][0x10] ;  /* 0x00000400ff112b82 */ /* 0x000ea20000000800 */
[----:B-1----:R-:W-:Y:S02]  /*0af0*/  @P2 IMAD.MOV.U32 R6, RZ, RZ, R12 ;  /* 0x000000ffff062224 */ /* 0x002fe400078e000c */
[----:B------:R-:W-:-:S05]  /*0b00*/  @P2 IMAD.MOV.U32 R7, RZ, RZ, RZ ;  /* 0x000000ffff072224 */ /* 0x000fca00078e00ff */
[----:B------:R-:W0:Y:S01]  /*0b10*/  @!P2 LDC R3, c[0x0][0xc] ;  /* 0x00000300ff03ab82 */ /* 0x000e220000000800 */
[----:B------:R-:W-:Y:S01]  /*0b20*/  ULDC UR6, c[0x0][0xc] ;  /* 0x0000030000067ab9 */ /* 0x000fe20000000800 */
[----:B------:R-:W-:Y:S01]  /*0b30*/  ULDC UR7, c[0x0][0x10] ;  /* 0x0000040000077ab9 */ /* 0x000fe20000000800 */
[----:B------:R-:W-:Y:S01]  /*0b40*/  ULDC UR5, c[0x0][0x14] ;  /* 0x0000050000057ab9 */ /* 0x000fe20000000800 */
[----:B------:R-:W-:-:S04]  /*0b50*/  UIMAD.WIDE.U32 UR6, UR6, UR7, URZ ;  /* 0x00000007060672a5 */ /* 0x000fc8000f8e003f */
[----:B------:R-:W-:Y:S02]  /*0b60*/  UIMAD.WIDE.U32 UR50, UR6, UR5, URZ ;  /* 0x00000005063272a5 */ /* 0x000fe4000f8e003f */
[----:B------:R-:W-:-:S04]  /*0b70*/  UIMAD UR40, UR7, UR5, URZ ;  /* 0x00000005072872a4 */ /* 0x000fc8000f8e023f */
[----:B------:R-:W-:Y:S01]  /*0b80*/  UIADD3 UR40, UR51, UR40, URZ ;  /* 0x0000002833287290 */ /* 0x000fe2000fffe03f */
[----:B--2---:R-:W-:-:S04]  /*0b90*/  @P2 IMAD.WIDE.U32 R16, R4, R17, R6 ;  /* 0x0000001104102225 */ /* 0x004fc800078e0006 */
[----:B0-----:R-:W-:-:S04]  /*0ba0*/  @!P2 IMAD.WIDE.U32 R6, R3, R12, R4 ;  /* 0x0000000c0306a225 */ /* 0x001fc800078e0004 */
[----:B------:R-:W-:Y:S02]  /*0bb0*/  @P2 IMAD.MOV.U32 R3, RZ, RZ, RZ ;  /* 0x000000ffff032224 */ /* 0x000fe400078e00ff */
[----:B------:R-:W-:Y:S02]  /*0bc0*/  @!P2 IMAD.MOV.U32 R16, RZ, RZ, R6 ;  /* 0x000000ffff10a224 */ /* 0x000fe400078e0006 */
[----:B------:R-:W-:Y:S02]  /*0bd0*/  @P2 IMAD.IADD R17, R17, 0x1, R3 ;  /* 0x0000000111112824 */ /* 0x000fe400078e0203 */
[----:B------:R-:W-:Y:S01]  /*0be0*/  @!P2 IMAD.MOV.U32 R17, RZ, RZ, R7 ;  /* 0x000000ffff11a224 */ /* 0x000fe200078e0007 */
[----:B------:R-:W-:Y:S06]  /*0bf0*/  @P0 BRA `(.L_x_10) ;  /* 0x0000000000200947 */ /* 0x000fec0003800000 */
[----:B------:R-:W-:Y:S01]  /*0c00*/  UISETP.GE.U32.AND UP0, UPT, UR39, 0x9, UPT ;  /* 0x000000092700788c */ /* 0x000fe2000bf06070 */
[----:B------:R-:W-:Y:S01]  /*0c10*/  IADD3 R16, P0, R16, UR50, RZ ;  /* 0x0000003210107c10 */ /* 0x000fe2000ff1e0ff */
[----:B------:R-:W-:Y:S01]  /*0c20*/  UIMAD.WIDE.U32 UR6, UR39, 0x38e38e39, URZ ;  /* 0x38e38e39270678a5 */ /* 0x000fe2000f8e003f */
[----:B------:R-:W-:Y:S02]  /*0c30*/  UMOV UR37, URZ ;  /* 0x0000003f00257c82 */ /* 0x000fe40008000000 */
[----:B------:R-:W-:Y:S01]  /*0c40*/  IADD3.X R17, R17, UR40, RZ, P0, !PT ;  /* 0x0000002811117c10 */ /* 0x000fe200087fe4ff */
[----:B------:R-:W-:-:S04]  /*0c50*/  USHF.R.U32.HI UR6, URZ, 0x1, UR7 ;  /* 0x000000013f067899 */ /* 0x000fc80008011607 */
[----:B------:R-:W-:Y:S02]  /*0c60*/  UIMAD UR36, UR6, -0x9, UR39 ;  /* 0xfffffff7062478a4 */ /* 0x000fe4000f8e0227 */
[----:B------:R-:W-:-:S12]  /*0c70*/  @UP0 ULOP3.LUT UR37, UR6, 0x1, URZ, 0xc0, !UPT ;  /* 0x0000000106250892 */ /* 0x000fd8000f8ec03f */
.L_x_10:
[----:B------:R-:W-:Y:S01]  /*0c80*/  ISETP.GE.U32.AND P0, PT, R16, UR10, PT ;  /* 0x0000000a10007c0c */ /* 0x000fe2000bf06070 */
[----:B------:R-:W-:Y:S01]  /*0c90*/  IMAD.MOV.U32 R22, RZ, RZ, -0x1 ;  /* 0xffffffffff167424 */ /* 0x000fe200078e00ff */
[----:B------:R-:W-:Y:S01]  /*0ca0*/  PRMT R3, RZ, 0x7610, R3 ;  /* 0x00007610ff037816 */ /* 0x000fe20000000003 */
[----:B------:R-:W-:Y:S01]  /*0cb0*/  IMAD.MOV.U32 R19, RZ, RZ, -0x1 ;  /* 0xffffffffff137424 */ /* 0x000fe200078e00ff */
[----:B------:R-:W-:Y:S01]  /*0cc0*/  ISETP.GE.U32.AND.EX P0, PT, R17, UR11, PT, P0 ;  /* 0x0000000b11007c0c */ /* 0x000fe2000bf06100 */
[----:B------:R-:W-:-:S12]  /*0cd0*/  IMAD.MOV.U32 R18, RZ, RZ, -0x1 ;  /* 0xffffffffff127424 */ /* 0x000fd800078e00ff */
[----:B------:R-:W-:Y:S05]  /*0ce0*/  @P0 BRA `(.L_x_11) ;  /* 0x0000000400580947 */ /* 0x000fea0003800000 */
[----:B------:R-:W0:Y:S01]  /*0cf0*/  LDC.64 R14, c[0x0][0x628] ;  /* 0x00018a00ff0e7b82 */ /* 0x000e220000000a00 */
[----:B------:R-:W-:Y:S02]  /*0d00*/  IMAD.MOV.U32 R6, RZ, RZ, R16 ;  /* 0x000000ffff067224 */ /* 0x000fe400078e0010 */
[----:B------:R-:W-:-:S05]  /*0d10*/  IMAD.MOV.U32 R7, RZ, RZ, R17 ;  /* 0x000000ffff077224 */ /* 0x000fca00078e0011 */
[----:B------:R-:W1:Y:S08]  /*0d20*/  LDC R18, c[0x0][0x630] ;  /* 0x00018c00ff127b82 */ /* 0x000e700000000800 */
[----:B------:R-:W2:Y:S01]  /*0d30*/  LDC.64 R20, c[0x0][0x620] ;  /* 0x00018800ff147b82 */ /* 0x000ea20000000a00 */
[----:B0-----:R-:W-:-:S04]  /*0d40*/  ISETP.NE.U32.AND P0, PT, R14, RZ, PT ;  /* 0x000000ff0e00720c */ /* 0x001fc80003f05070 */
[----:B------:R-:W-:-:S13]  /*0d50*/  ISETP.NE.AND.EX P0, PT, R15, RZ, PT, P0 ;  /* 0x000000ff0f00720c */ /* 0x000fda0003f05300 */
[----:B-12---:R-:W-:Y:S05]  /*0d60*/  @!P0 BRA `(.L_x_12) ;  /* 0x0000000000288947 */ /* 0x006fea0003800000 */
[----:B------:R-:W0:Y:S02]  /*0d70*/  LDC R3, c[0x0][0x634] ;  /* 0x00018d00ff037b82 */ /* 0x000e240000000800 */
[----:B0-----:R-:W-:-:S05]  /*0d80*/  IADD3 R3, P0, R16, R3, RZ ;  /* 0x0000000310037210 */ /* 0x001fca0007f1e0ff */
[----:B------:R-:W-:-:S04]  /*0d90*/  IMAD.X R13, RZ, RZ, R17, P0 ;  /* 0x000000ffff0d7224 */ /* 0x000fc800000e0611 */
[----:B------:R-:W-:-:S04]  /*0da0*/  IMAD.WIDE.U32 R6, R13, R14, RZ ;  /* 0x0000000e0d067225 */ /* 0x000fc800078e00ff */
[----:B------:R-:W-:-:S04]  /*0db0*/  IMAD.WIDE.U32 R8, P0, R3, R15, R6 ;  /* 0x0000000f03087225 */ /* 0x000fc80007800006 */
[----:B------:R-:W-:-:S04]  /*0dc0*/  IMAD.WIDE.U32 R6, R3, R14, RZ ;  /* 0x0000000e03067225 */ /* 0x000fc800078e00ff */
[----:B------:R-:W-:Y:S01]  /*0dd0*/  IMAD.X R11, RZ, RZ, RZ, P0 ;  /* 0x000000ffff0b7224 */ /* 0x000fe200000e06ff */
[----:B------:R-:W-:Y:S01]  /*0de0*/  IADD3 RZ, P0, R7, R8, RZ ;  /* 0x0000000807ff7210 */ /* 0x000fe20007f1e0ff */
[----:B------:R-:W-:-:S04]  /*0df0*/  IMAD.MOV.U32 R10, RZ, RZ, R9 ;  /* 0x000000ffff0a7224 */ /* 0x000fc800078e0009 */
[----:B------:R-:W-:-:S08]  /*0e00*/  IMAD.WIDE.U32.X R6, R13, R15, R10, P0 ;  /* 0x0000000f0d067225 */ /* 0x000fd000000e040a */
.L_x_12:
[-CC-:B------:R-:W-:Y:S01]  /*0e10*/  SHF.R.U64 R28, R6, R18.reuse, R7.reuse ;  /* 0x00000012061c7219 */ /* 0x180fe20000001207 */
[----:B------:R-:W0:Y:S01]  /*0e20*/  LDC R10, c[0x0][0x618] ;  /* 0x00018600ff0a7b82 */ /* 0x000e220000000800 */
[----:B------:R-:W-:Y:S01]  /*0e30*/  SHF.R.U32.HI R5, RZ, R18, R7 ;  /* 0x00000012ff057219 */ /* 0x000fe20000011607 */
[----:B------:R-:W-:Y:S01]  /*0e40*/  ULDC UR5, c[0x0][0x150] ;  /* 0x0000540000057ab9 */ /* 0x000fe20000000800 */
[----:B------:R-:W-:Y:S02]  /*0e50*/  IADD3 R9, P0, RZ, -R28, RZ ;  /* 0x8000001cff097210 */ /* 0x000fe40007f1e0ff */
[----:B------:R-:W-:-:S03]  /*0e60*/  I2FP.F32.U32 R3, R4 ;  /* 0x0000000400037245 */ /* 0x000fc60000201000 */
[----:B------:R-:W1:Y:S01]  /*0e70*/  LDC.64 R24, c[0x0][0x640] ;  /* 0x00019000ff187b82 */ /* 0x000e620000000a00 */
[----:B------:R-:W-:Y:S02]  /*0e80*/  IMAD.X R11, RZ, RZ, ~R5, P0 ;  /* 0x000000ffff0b7224 */ /* 0x000fe400000e0e05 */
[----:B------:R-:W-:Y:S01]  /*0e90*/  FMUL R3, R3, UR5 ;  /* 0x0000000503037c20 */ /* 0x000fe20008400000 */
[----:B------:R-:W-:Y:S01]  /*0ea0*/  IMAD.WIDE.U32 R6, R9, R20, R16 ;  /* 0x0000001409067225 */ /* 0x000fe200078e0010 */
[----:B------:R-:W-:-:S03]  /*0eb0*/  ULDC UR5, c[0x0][0x154] ;  /* 0x0000550000057ab9 */ /* 0x000fc60000000800 */
[----:B------:R-:W-:Y:S01]  /*0ec0*/  IMAD R8, R11, R20, RZ ;  /* 0x000000140b087224 */ /* 0x000fe200078e02ff */
[----:B------:R-:W2:Y:S01]  /*0ed0*/  LDC R5, c[0x0][0x144] ;  /* 0x00005100ff057b82 */ /* 0x000ea20000000800 */
[----:B------:R-:W3:Y:S02]  /*0ee0*/  F2I.U32.TRUNC.NTZ R3, R3 ;  /* 0x0000000300037305 */ /* 0x000ee4000020f000 */
[----:B------:R-:W-:-:S04]  /*0ef0*/  IMAD R9, R9, R21, R8 ;  /* 0x0000001509097224 */ /* 0x000fc800078e0208 */
[----:B------:R-:W-:Y:S01]  /*0f00*/  IMAD.IADD R7, R7, 0x1, R9 ;  /* 0x0000000107077824 */ /* 0x000fe200078e0209 */
[----:B------:R-:W4:Y:S01]  /*0f10*/  LDC R18, c[0x0][0x608] ;  /* 0x00018200ff127b82 */ /* 0x000f220000000800 */
[----:B------:R-:W-:-:S03]  /*0f20*/  IMAD.MOV.U32 R9, RZ, RZ, -0x1 ;  /* 0xffffffffff097424 */ /* 0x000fc600078e00ff */
[----:B0-----:R-:W-:Y:S02]  /*0f30*/  SHF.R.U64 R14, R6, R10, R7 ;  /* 0x0000000a060e7219 */ /* 0x001fe40000001207 */
[----:B------:R-:W-:Y:S02]  /*0f40*/  I2FP.F32.U32 R6, R12 ;  /* 0x0000000c00067245 */ /* 0x000fe40000201000 */
[----:B------:R-:W0:Y:S01]  /*0f50*/  LDC R20, c[0x0][0x658] ;  /* 0x00019600ff147b82 */ /* 0x000e220000000800 */
[----:B-1----:R-:W-:Y:S01]  /*0f60*/  ISETP.NE.U32.AND P0, PT, R24, RZ, PT ;  /* 0x000000ff1800720c */ /* 0x002fe20003f05070 */
[----:B---3--:R-:W-:Y:S02]  /*0f70*/  IMAD.MOV R8, RZ, RZ, -R3 ;  /* 0x000000ffff087224 */ /* 0x008fe400078e0a03 */
[----:B------:R-:W-:Y:S01]  /*0f80*/  FMUL R6, R6, UR5 ;  /* 0x0000000506067c20 */ /* 0x000fe20008400000 */
[----:B------:R-:W-:Y:S02]  /*0f90*/  SHF.R.U32.HI R7, RZ, R10, R7 ;  /* 0x0000000aff077219 */ /* 0x000fe40000011607 */
[----:B------:R-:W-:Y:S01]  /*0fa0*/  ISETP.NE.AND.EX P0, PT, R25, RZ, PT, P0 ;  /* 0x000000ff1900720c */ /* 0x000fe20003f05300 */
[----:B------:R1:W3:Y:S01]  /*0fb0*/  F2I.U32.TRUNC.NTZ R13, R6 ;  /* 0x00000006000d7305 */ /* 0x0002e2000020f000 */
[----:B------:R-:W1:Y:S01]  /*0fc0*/  LDC R15, c[0x0][0x148] ;  /* 0x00005200ff0f7b82 */ /* 0x000e620000000800 */
[----:B--2---:R-:W-:-:S07]  /*0fd0*/  IMAD R3, R5, R8, R4 ;  /* 0x0000000805037224 */ /* 0x004fce00078e0204 */
[----:B------:R-:W2:Y:S01]  /*0fe0*/  LDC R21, c[0x0][0x600] ;  /* 0x00018000ff157b82 */ /* 0x000ea20000000800 */
[-CC-:B----4-:R-:W-:Y:S02]  /*0ff0*/  SHF.R.U64 R30, R14, R18.reuse, R7.reuse ;  /* 0x000000120e1e7219 */ /* 0x190fe40000001207 */
[----:B------:R-:W-:Y:S01]  /*1000*/  SHF.R.U32.HI R5, RZ, R18, R7 ;  /* 0x00000012ff057219 */ /* 0x000fe20000011607 */
[----:B------:R-:W-:-:S04]  /*1010*/  IMAD.MOV.U32 R7, RZ, RZ, 0x1 ;  /* 0x00000001ff077424 */ /* 0x000fc800078e00ff */
[----:B------:R-:W4:Y:S01]  /*1020*/  LDC R22, c[0x0][0x648] ;  /* 0x00019200ff167b82 */ /* 0x000f220000000800 */
[-C--:B0-----:R-:W-:Y:S02]  /*1030*/  SHF.L.U32 R4, R9, R20.reuse, RZ ;  /* 0x0000001409047219 */ /* 0x081fe400000006ff */
[--C-:B------:R-:W-:Y:S02]  /*1040*/  SHF.R.U64 R18, R30, R20, R5.reuse ;  /* 0x000000141e127219 */ /* 0x100fe40000001205 */
[----:B------:R-:W-:Y:S02]  /*1050*/  LOP3.LUT R11, RZ, R4, RZ, 0x33, !PT ;  /* 0x00000004ff0b7212 */ /* 0x000fe400078e33ff */
[-C--:B------:R-:W-:Y:S01]  /*1060*/  SHF.R.U32.HI R5, RZ, R20.reuse, R5 ;  /* 0x00000014ff057219 */ /* 0x080fe20000011605 */
[----:B------:R-:W0:Y:S01]  /*1070*/  LDC R27, c[0x0][0x638] ;  /* 0x00018e00ff1b7b82 */ /* 0x000e220000000800 */
[----:B------:R-:W-:Y:S01]  /*1080*/  SHF.L.U32 R10, R7, R20, RZ ;  /* 0x00000014070a7219 */ /* 0x000fe200000006ff */
[----:B------:R-:W-:-:S06]  /*1090*/  IMAD.MOV.U32 R4, RZ, RZ, R18 ;  /* 0x000000ffff047224 */ /* 0x000fcc00078e0012 */
[----:B------:R-:W0:Y:S01]  /*10a0*/  LDC R26, c[0x0][0x610] ;  /* 0x00018400ff1a7b82 */ /* 0x000e220000000800 */
[----:B-1-3--:R-:W-:Y:S05]  /*10b0*/  @!P0 BRA `(.L_x_13) ;  /* 0x0000000000288947 */ /* 0x00afea0003800000 */
[----:B------:R-:W1:Y:S02]  /*10c0*/  LDC R9, c[0x0][0x64c] ;  /* 0x00019300ff097b82 */ /* 0x000e640000000800 */
[----:B-1----:R-:W-:-:S05]  /*10d0*/  IADD3 R9, P0, R18, R9, RZ ;  /* 0x0000000912097210 */ /* 0x002fca0007f1e0ff */
        /* <DEDUP_REMOVED lines=8> */
.L_x_13:
[----:B----4-:R-:W-:Y:S01]  /*1160*/  SHF.R.U64 R4, R4, R22, R5 ;  /* 0x0000001604047219 */ /* 0x010fe20000001205 */
[----:B--2---:R-:W-:Y:S01]  /*1170*/  VIADD R5, R21, 0xffffffff ;  /* 0xffffffff15057836 */ /* 0x004fe20000000000 */
[----:B------:R-:W-:Y:S01]  /*1180*/  LOP3.LUT R11, R30, R11, RZ, 0xc0, !PT ;  /* 0x0000000b1e0b7212 */ /* 0x000fe200078ec0ff */
[----:B------:R-:W-:Y:S02]  /*1190*/  IMAD.MOV R13, RZ, RZ, -R13 ;  /* 0x000000ffff0d7224 */ /* 0x000fe400078e0a0d */
[----:B------:R-:W-:Y:S01]  /*11a0*/  IMAD.MOV R6, RZ, RZ, -R4 ;  /* 0x000000ffff067224 */ /* 0x000fe200078e0a04 */
[----:B------:R-:W-:Y:S01]  /*11b0*/  LOP3.LUT R5, R14, R5, RZ, 0xc0, !PT ;  /* 0x000000050e057212 */ /* 0x000fe200078ec0ff */
[----:B------:R-:W-:Y:S02]  /*11c0*/  IMAD R10, R10, R4, R11 ;  /* 0x000000040a0a7224 */ /* 0x000fe400078e020b */
[----:B------:R-:W-:Y:S02]  /*11d0*/  @P2 IMAD R3, R15, R13, R12 ;  /* 0x0000000d0f032224 */ /* 0x000fe400078e020c */
[----:B0-----:R-:W-:-:S02]  /*11e0*/  IMAD R4, R6, R27, R18 ;  /* 0x0000001b06047224 */ /* 0x001fc400078e0212 */
[----:B------:R-:W-:Y:S02]  /*11f0*/  IMAD R22, R10, R26, R3 ;  /* 0x0000001a0a167224 */ /* 0x000fe400078e0203 */
[----:B------:R-:W-:Y:S02]  /*1200*/  IMAD R5, R4, R21, R5 ;  /* 0x0000001504057224 */ /* 0x000fe400078e0205 */
[----:B------:R-:W-:Y:S02]  /*1210*/  IMAD.MOV.U32 R3, RZ, RZ, 0x1 ;  /* 0x00000001ff037424 */ /* 0x000fe400078e00ff */
[----:B------:R-:W-:Y:S01]  /*1220*/  IMAD.MOV.U32 R18, RZ, RZ, R28 ;  /* 0x000000ffff127224 */ /* 0x000fe200078e001c */
[----:B------:R-:W-:Y:S02]  /*1230*/  SEL R19, R5, R22, !P2 ;  /* 0x0000001605137207 */ /* 0x000fe40005000000 */
[----:B------:R-:W-:-:S07]  /*1240*/  SEL R22, R22, R5, !P2 ;  /* 0x0000000516167207 */ /* 0x000fce0005000000 */
.L_x_11:
[----:B------:R-:W-:Y:S05]  /*1250*/  @!P1 BRA `(.L_x_14) ;  /* 0x0000007400f89947 */ /* 0x000fea0003800000 */
[----:B------:R-:W-:-:S06]  /*1260*/  UISETP.GT.U32.AND UP0, UPT, UR12, 0x1, UPT ;  /* 0x000000010c00788c */ /* 0x000fcc000bf04070 */
[----:B------:R-:W-:-:S13]  /*1270*/  PLOP3.LUT P0, PT, PT, PT, UP0, 0x80, 0x0 ;  /* 0x000000000000781c */ /* 0x000fda0003f0f008 */
[----:B------:R-:W-:Y:S05]  /*1280*/  @P0 EXIT ;  /* 0x000000000000094d */ /* 0x000fea0003800000 */
.L_x_15:
[----:B------:R-:W-:-:S08]  /*1290*/  NOP ;  /* 0x0000000000007918 */ /* 0x000fd00000000000 */
[----:B------:R-:W0:Y:S02]  /*12a0*/  USETMAXREG.TRY_ALLOC.CTAPOOL UP0, 0xe8 ;  /* 0x000000e8000079c8 */ /* 0x000e240008000600 */
[----:B0-----:R-:W-:-:S13]  /*12b0*/  PLOP3.LUT P0, PT, PT, PT, UP0, 0x80, 0x0 ;  /* 0x000000000000781c */ /* 0x001fda0003f0f008 */
[----:B------:R-:W-:Y:S05]  /*12c0*/  @!P0 BRA `(.L_x_15) ;  /* 0xfffffffc00f08947 */ /* 0x000fea000383ffff */
[----:B------:R-:W-:-:S13]  /*12d0*/  LOP3.LUT P0, RZ, R3, 0xff, RZ, 0xc0, !PT ;  /* 0x000000ff03ff7812 */ /* 0x000fda000780c0ff */
[----:B------:R-:W-:Y:S05]  /*12e0*/  @!P0 EXIT ;  /* 0x000000000000894d */ /* 0x000fea0003800000 */
[----:B------:R-:W-:Y:S01]  /*12f0*/  SHF.R.S32.HI R0, RZ, 0x1f, R23 ;  /* 0x0000001fff007819 */ /* 0x000fe20000011417 */
[----:B------:R-:W0:Y:S01]  /*1300*/  S2UR UR4, SR_CgaCtaId ;  /* 0x00000000000479c3 */ /* 0x000e220000008800 */
[----:B------:R-:W-:Y:S01]  /*1310*/  UIADD3 UR5, UR46, -0x1, URZ ;  /* 0xffffffff2e057890 */ /* 0x000fe2000fffe03f */
[----:B------:R-:W-:Y:S01]  /*1320*/  IMAD.MOV.U32 R100, RZ, RZ, 0x70 ;  /* 0x00000070ff647424 */ /* 0x000fe200078e00ff */
[CC--:B------:R-:W-:Y:S01]  /*1330*/  LEA.HI R3, R0.reuse, R23.reuse, RZ, 0x2 ;  /* 0x0000001700037211 */ /* 0x0c0fe200078f10ff */
[----:B------:R-:W-:Y:S01]  /*1340*/  UMOV UR44, 0x400 ;  /* 0x00000400002c7882 */ /* 0x000fe20000000000 */
[----:B------:R-:W-:Y:S01]  /*1350*/  LEA.HI R4, R0, R23, RZ, 0x5 ;  /* 0x0000001700047211 */ /* 0x000fe200078f28ff */
[----:B------:R-:W-:Y:S01]  /*1360*/  UISETP.NE.AND UP0, UPT, UR5, URZ, UPT ;  /* 0x0000003f0500728c */ /* 0x000fe2000bf05270 */
[----:B------:R-:W-:Y:S01]  /*1370*/  LOP3.LUT R0, R3, 0xfffffffc, RZ, 0xc0, !PT ;  /* 0xfffffffc03007812 */ /* 0x000fe200078ec0ff */
[----:B------:R-:W1:Y:S01]  /*1380*/  LDC R98, c[0x0][0x658] ;  /* 0x00019600ff627b82 */ /* 0x000e620000000800 */
[--C-:B------:R-:W-:Y:S01]  /*1390*/  SHF.R.S32.HI R90, RZ, 0x2, R3.reuse ;  /* 0x00000002ff5a7819 */ /* 0x100fe20000011403 */
[----:B------:R-:W-:Y:S01]  /*13a0*/  ULDC UR6, c[0x0][0x284] ;  /* 0x0000a10000067ab9 */ /* 0x000fe20000000800 */
[----:B------:R-:W-:Y:S01]  /*13b0*/  SHF.R.S32.HI R3, RZ, 0x1f, R3 ;  /* 0x0000001fff037819 */ /* 0x000fe20000011403 */
[----:B------:R-:W-:Y:S01]  /*13c0*/  IMAD.IADD R0, R23, 0x1, -R0 ;  /* 0x0000000117007824 */ /* 0x000fe200078e0a00 */
[----:B------:R-:W-:Y:S01]  /*13d0*/  SHF.R.S32.HI R5, RZ, 0x5, R4 ;  /* 0x00000005ff057819 */ /* 0x000fe20000011404 */
[----:B------:R-:W-:Y:S01]  /*13e0*/  UIADD3 UR41, UR39, -0x1, URZ ;  /* 0xffffffff27297890 */ /* 0x000fe2000fffe03f */
[----:B------:R-:W-:Y:S01]  /*13f0*/  LEA.HI R4, R3, R90, RZ, 0x3 ;  /* 0x0000005a03047211 */ /* 0x000fe200078f18ff */
[----:B------:R-:W-:Y:S01]  /*1400*/  IMAD.SHL.U32 R3, R0, 0x100, RZ ;  /* 0x0000010000037824 */ /* 0x000fe200078e00ff */
[----:B------:R-:W2:Y:S01]  /*1410*/  LDC R97, c[0x0][0x600] ;  /* 0x00018000ff617b82 */ /* 0x000ea20000000800 */
[----:B------:R-:W-:Y:S01]  /*1420*/  IMAD.SHL.U32 R95, R5, 0x10, RZ ;  /* 0x00000010055f7824 */ /* 0x000fe200078e00ff */
[----:B------:R-:W-:Y:S01]  /*1430*/  LOP3.LUT R91, R4, 0xfffffff8, RZ, 0xc0, !PT ;  /* 0xfffffff8045b7812 */ /* 0x000fe200078ec0ff */
[----:B------:R-:W-:Y:S01]  /*1440*/  IMAD.SHL.U32 R92, R0, 0x2, RZ ;  /* 0x00000002005c7824 */ /* 0x000fe200078e00ff */
[----:B------:R-:W-:Y:S01]  /*1450*/  LOP3.LUT R3, R3, 0x100, RZ, 0xc0, !PT ;  /* 0x0000010003037812 */ /* 0x000fe200078ec0ff */
[----:B------:R-:W-:Y:S01]  /*1460*/  USHF.L.U32 UR42, UR39, 0x1, URZ ;  /* 0x00000001272a7899 */ /* 0x000fe2000800063f */
[----:B------:R-:W-:Y:S01]  /*1470*/  LOP3.LUT R6, R5, 0x1, RZ, 0xc0, !PT ;  /* 0x0000000105067812 */ /* 0x000fe200078ec0ff */
[----:B------:R-:W-:Y:S01]  /*1480*/  IMAD.IADD R90, R90, 0x1, -R91 ;  /* 0x000000015a5a7824 */ /* 0x000fe200078e0a5b */
[----:B------:R-:W-:Y:S01]  /*1490*/  SHF.R.U32.HI R7, RZ, 0x3, R3 ;  /* 0x00000003ff077819 */ /* 0x000fe20000011603 */
[----:B0-----:R-:W-:Y:S01]  /*14a0*/  ULEA UR44, UR4, UR44, 0x18 ;  /* 0x0000002c042c7291 */ /* 0x001fe2000f8ec03f */
[----:B------:R-:W-:Y:S01]  /*14b0*/  LOP3.LUT R4, R3, 0x30, R95, 0xf8, !PT ;  /* 0x0000003003047812 */ /* 0x000fe200078ef85f */
[----:B------:R-:W-:Y:S01]  /*14c0*/  USHF.L.U32 UR4, UR5, 0x3, URZ ;  /* 0x0000000305047899 */ /* 0x000fe2000800063f */
[----:B------:R-:W-:Y:S01]  /*14d0*/  LEA.HI R3, R0, R0, RZ, 0x1 ;  /* 0x0000000000037211 */ /* 0x000fe200078f08ff */
[----:B------:R-:W-:Y:S01]  /*14e0*/  USEL UR5, URZ, 0x1, UP0 ;  /* 0x000000013f057887 */ /* 0x000fe20008000000 */
[----:B------:R-:W-:Y:S01]  /*14f0*/  LOP3.LUT R4, R4, R7, RZ, 0x3c, !PT ;  /* 0x0000000704047212 */ /* 0x000fe200078e3cff */
[----:B------:R-:W-:Y:S01]  /*1500*/  UIADD3 UR45, UR44, 0xa0, URZ ;  /* 0x000000a02c2d7890 */ /* 0x000fe2000fffe03f */
[----:B------:R-:W0:Y:S01]  /*1510*/  LDC R7, c[0x0][0x288] ;  /* 0x0000a200ff077b82 */ /* 0x000e220000000800 */
[----:B------:R-:W-:Y:S01]  /*1520*/  IMAD.SHL.U32 R3, R3, 0x100, RZ ;  /* 0x0000010003037824 */ /* 0x000fe200078e00ff */
[--C-:B------:R-:W-:Y:S01]  /*1530*/  SHF.R.S32.HI R91, RZ, 0x1f, R90.reuse ;  /* 0x0000001fff5b7819 */ /* 0x100fe2000001145a */
[----:B------:R-:W-:Y:S01]  /*1540*/  ULOP3.LUT UR4, UR4, 0x8, URZ, 0xc0, !UPT ;  /* 0x0000000804047892 */ /* 0x000fe2000f8ec03f */
[--C-:B------:R-:W-:Y:S01]  /*1550*/  IADD3 R95, -R95, UR6, -R90.reuse ;  /* 0x000000065f5f7c10 */ /* 0x100fe2000fffe95a */
[----:B------:R-:W-:Y:S01]  /*1560*/  IMAD.U32 R101, RZ, RZ, UR5 ;  /* 0x00000005ff657e24 */ /* 0x000fe2000f8e00ff */
[----:B------:R-:W-:Y:S01]  /*1570*/  LOP3.LUT R3, R3, 0xfffffe00, RZ, 0xc0, !PT ;  /* 0xfffffe0003037812 */ /* 0x000fe200078ec0ff */
[----:B------:R-:W-:Y:S01]  /*1580*/  USHF.L.U64.HI UR43, UR50, 0x1, UR40 ;  /* 0x00000001322b7899 */ /* 0x000fe20008010228 */
[----:B------:R-:W-:Y:S01]  /*1590*/  ISETP.NE.U32.AND P0, PT, R6, 0x1, PT ;  /* 0x000000010600780c */ /* 0x000fe20003f05070 */
[----:B--2---:R-:W-:Y:S01]  /*15a0*/  VIADD R97, R97, 0xffffffff ;  /* 0xffffffff61617836 */ /* 0x004fe20000000000 */
[--C-:B------:R-:W-:Y:S01]  /*15b0*/  IADD3 R94, R4, R3, R90.reuse ;  /* 0x00000003045e7210 */ /* 0x100fe20007ffe05a */
[----:B------:R-:W-:Y:S01]  /*15c0*/  IMAD.MOV.U32 R3, RZ, RZ, -0x1 ;  /* 0xffffffffff037424 */ /* 0x000fe200078e00ff */
[----:B------:R-:W-:Y:S01]  /*15d0*/  SEL R100, R100, 0x90, !P0 ;  /* 0x0000009064647807 */ /* 0x000fe20004000000 */
[----:B------:R-:W-:Y:S01]  /*15e0*/  IMAD.WIDE R90, R5, 0x10, R90 ;  /* 0x00000010055a7825 */ /* 0x000fe200078e025a */
[----:B------:R-:W-:Y:S01]  /*15f0*/  SHF.R.S32.HI R93, RZ, 0x1f, R92 ;  /* 0x0000001fff5d7819 */ /* 0x000fe2000001145c */
[----:B------:R-:W-:Y:S01]  /*1600*/  ULEA UR46, UR46, UR45, 0x3 ;  /* 0x0000002d2e2e7291 */ /* 0x000fe2000f8e183f */
[----:B-1----:R-:W-:Y:S01]  /*1610*/  SHF.L.U32 R3, R3, R98, RZ ;  /* 0x0000006203037219 */ /* 0x002fe200000006ff */
[----:B------:R-:W-:Y:S01]  /*1620*/  IMAD.MOV.U32 R5, RZ, RZ, 0x1 ;  /* 0x00000001ff057424 */ /* 0x000fe200078e00ff */
[----:B------:R-:W-:-:S02]  /*1630*/  ULOP3.LUT UR47, UR4, 0x8, URZ, 0x3c, !UPT ;  /* 0x00000008042f7892 */ /* 0x000fc4000f8e3c3f */
[----:B------:R-:W-:Y:S01]  /*1640*/  LOP3.LUT R99, RZ, R3, RZ, 0x33, !PT ;  /* 0x00000003ff637212 */ /* 0x000fe200078e33ff */
[----:B------:R-:W-:Y:S01]  /*1650*/  ULOP3.LUT UR48, UR4, 0x18, URZ, 0x3c, !UPT ;  /* 0x0000001804307892 */ /* 0x000fe2000f8e3c3f */
[----:B------:R-:W-:Y:S01]  /*1660*/  SHF.L.U32 R98, R5, R98, RZ ;  /* 0x0000006205627219 */ /* 0x000fe200000006ff */
[----:B0-----:R-:W-:-:S10]  /*1670*/  IMAD R96, R0, -0x2, R7 ;  /* 0xfffffffe00607824 */ /* 0x001fd400078e0207 */
.L_x_178:
[----:B------:R-:W-:-:S04]  /*1680*/  SHF.L.U32 R0, R101, 0x1f, RZ ;  /* 0x0000001f65007819 */ /* 0x000fc800000006ff */
[----:B------:R-:W0:Y:S02]  /*1690*/  SYNCS.PHASECHK.TRANS64.TRYWAIT P0, [UR46+-0x8], R0 ;  /* 0xfffff800ff0075a7 */ /* 0x000e24000800016e */
[----:B0-234-:R-:W-:Y:S05]  /*16a0*/  @!P0 BRA `(.L_x_16) ;  /* 0x0000008800308947 */ /* 0x01dfea0003800000 */
.L_x_207:
[----:B------:R-:W-:-:S04]  /*16b0*/  UIADD3 UR4, UR44, 0x800, URZ ;  /* 0x000008002c047890 */ /* 0x000fc8000fffe03f */
[----:B------:R-:W-:-:S06]  /*16c0*/  ULOP3.LUT UP0, URZ, UR4, 0x1bf, URZ, 0xc0, !UPT ;  /* 0x000001bf043f7892 */ /* 0x000fcc000f80c03f */
[----:B------:R-:W-:-:S13]  /*16d0*/  PLOP3.LUT P0, PT, PT, PT, UP0, 0x80, 0x0 ;  /* 0x000000000000781c */ /* 0x000fda0003f0f008 */
[----:B------:R-:W-:Y:S05]  /*16e0*/  @!P0 BRA `(.L_x_17) ;  /* 0x0000000000408947 */ /* 0x000fea0003800000 */
[----:B0-----:R-:W-:Y:S01]  /*16f0*/  MOV R0, 0x0 ;  /* 0x0000000000007802 */ /* 0x001fe20000000f00 */
[----:B------:R-:W-:Y:S01]  /*1700*/  ULDC.64 UR4, c[0x4][0x70] ;  /* 0x01001c0000047ab9 */ /* 0x000fe20000000a00 */
[----:B------:R-:W-:Y:S01]  /*1710*/  ULDC.64 UR6, c[0x4][0x8] ;  /* 0x0100020000067ab9 */ /* 0x000fe20000000a00 */
[----:B------:R-:W-:Y:S01]  /*1720*/  IMAD.U32 R4, RZ, RZ, UR4 ;  /* 0x00000004ff047e24 */ /* 0x000fe2000f8e00ff */
[----:B------:R0:W1:Y:S01]  /*1730*/  LDC.64 R14, c[0x4][R0] ;  /* 0x01000000000e7b82 */ /* 0x0000620000000a00 */
[----:B------:R-:W-:Y:S01]  /*1740*/  IMAD.U32 R5, RZ, RZ, UR5 ;  /* 0x00000005ff057e24 */ /* 0x000fe2000f8e00ff */
[----:B------:R-:W-:Y:S01]  /*1750*/  ULDC.64 UR4, c[0x4][0x78] ;  /* 0x01001e0000047ab9 */ /* 0x000fe20000000a00 */
[----:B------:R-:W-:Y:S02]  /*1760*/  IMAD.U32 R10, RZ, RZ, UR6 ;  /* 0x00000006ff0a7e24 */ /* 0x000fe4000f8e00ff */
[----:B------:R-:W-:Y:S02]  /*1770*/  IMAD.U32 R6, RZ, RZ, UR4 ;  /* 0x00000004ff067e24 */ /* 0x000fe4000f8e00ff */
[----:B------:R-:W-:-:S02]  /*1780*/  IMAD.U32 R7, RZ, RZ, UR5 ;  /* 0x00000005ff077e24 */ /* 0x000fc4000f8e00ff */
[----:B------:R-:W-:Y:S02]  /*1790*/  IMAD.U32 R11, RZ, RZ, UR7 ;  /* 0x00000007ff0b7e24 */ /* 0x000fe4000f8e00ff */
[----:B------:R-:W-:Y:S02]  /*17a0*/  IMAD.MOV.U32 R8, RZ, RZ, 0x70 ;  /* 0x00000070ff087424 */ /* 0x000fe400078e00ff */
[----:B------:R-:W-:Y:S02]  /*17b0*/  IMAD.MOV.U32 R12, RZ, RZ, 0x1 ;  /* 0x00000001ff0c7424 */ /* 0x000fe400078e00ff */
[----:B0-----:R-:W-:-:S07]  /*17c0*/  IMAD.MOV.U32 R13, RZ, RZ, RZ ;  /* 0x000000ffff0d7224 */ /* 0x001fce00078e00ff */
[----:B------:R-:W-:-:S07]  /*17d0*/  LEPC R20, `(.L_x_17) ;  /* 0x000000001014794e */ /* 0x000fce0000000000 */
[----:B-1---5:R-:W-:Y:S05]  /*17e0*/  CALL.ABS.NOINC R14 ;  /* 0x000000000e007343 */ /* 0x022fea0003c00000 */
.L_x_17:
[----:B------:R-:W-:-:S04]  /*17f0*/  IMAD.U32 R24, RZ, RZ, UR44 ;  /* 0x0000002cff187e24 */ /* 0x000fc8000f8e00ff */
[----:B------:R-:W-:-:S05]  /*1800*/  VIADD R24, R24, 0x12800 ;  /* 0x0001280018187836 */ /* 0x000fca0000000000 */
[----:B------:R-:W-:-:S13]  /*1810*/  LOP3.LUT P0, RZ, R24, 0x3ff, RZ, 0xc0, !PT ;  /* 0x000003ff18ff7812 */ /* 0x000fda000780c0ff */
[----:B------:R-:W-:Y:S05]  /*1820*/  @!P0 BRA `(.L_x_18) ;  /* 0x00000000007c8947 */ /* 0x000fea0003800000 */
[----:B------:R-:W-:Y:S01]  /*1830*/  MOV R23, 0x0 ;  /* 0x0000000000177802 */ /* 0x000fe20000000f00 */
[----:B------:R-:W-:Y:S01]  /*1840*/  ULDC.64 UR4, c[0x4][0x70] ;  /* 0x01001c0000047ab9 */ /* 0x000fe20000000a00 */
[----:B------:R-:W-:Y:S01]  /*1850*/  ULDC.64 UR6, c[0x4][0x78] ;  /* 0x01001e0000067ab9 */ /* 0x000fe20000000a00 */
[----:B------:R-:W-:Y:S01]  /*1860*/  IMAD.U32 R4, RZ, RZ, UR4 ;  /* 0x00000004ff047e24 */ /* 0x000fe2000f8e00ff */
[----:B------:R1:W2:Y:S01]  /*1870*/  LDC.64 R14, c[0x4][R23] ;  /* 0x01000000170e7b82 */ /* 0x0002a20000000a00 */
        /* <DEDUP_REMOVED lines=8> */
[----:B-1----:R-:W-:-:S07]  /*1900*/  IMAD.MOV.U32 R13, RZ, RZ, RZ ;  /* 0x000000ffff0d7224 */ /* 0x002fce00078e00ff */
[----:B------:R-:W-:-:S07]  /*1910*/  LEPC R20, `(.L_x_19) ;  /* 0x000000001014794e */ /* 0x000fce0000000000 */
[----:B0-2--5:R-:W-:Y:S05]  /*1920*/  CALL.ABS.NOINC R14 ;  /* 0x000000000e007343 */ /* 0x025fea0003c00000 */
.L_x_19:
[----:B------:R0:W1:Y:S01]  /*1930*/  LDC.64 R14, c[0x4][R23] ;  /* 0x01000000170e7b82 */ /* 0x0000620000000a00 */
[----:B------:R-:W-:Y:S01]  /*1940*/  ULDC.64 UR4, c[0x4][0x70] ;  /* 0x01001c0000047ab9 */ /* 0x000fe20000000a00 */
[----:B------:R-:W-:Y:S01]  /*1950*/  ULDC.64 UR6, c[0x4][0x10] ;  /* 0x0100040000067ab9 */ /* 0x000fe20000000a00 */
[----:B------:R-:W-:Y:S02]  /*1960*/  IMAD.U32 R4, RZ, RZ, UR4 ;  /* 0x00000004ff047e24 */ /* 0x000fe4000f8e00ff */
        /* <DEDUP_REMOVED lines=10> */
[----:B-1----:R-:W-:Y:S05]  /*1a10*/  CALL.ABS.NOINC R14 ;  /* 0x000000000e007343 */ /* 0x002fea0003c00000 */
.L_x_18:
[----:B------:R-:W-:-:S06]  /*1a20*/  ULOP3.LUT UR4, UR38, 0x1, URZ, 0xfc, !UPT ;  /* 0x0000000126047892 */ /* 0x000fcc000f8efc3f */
[----:B0-----:R-:W-:Y:S01]  /*1a30*/  IMAD.U32 R0, RZ, RZ, UR4 ;  /* 0x00000004ff007e24 */ /* 0x001fe2000f8e00ff */
[----:B------:R-:W-:-:S04]  /*1a40*/  UMOV UR4, 0xffffffff ;  /* 0xffffffff00047882 */ /* 0x000fc80000000000 */
[----:B------:R-:W-:Y:S01]  /*1a50*/  ISETP.NE.AND P0, PT, R0, 0x3, PT ;  /* 0x000000030000780c */ /* 0x000fe20003f05270 */
[----:B------:R-:W-:-:S12]  /*1a60*/  BRA.DIV UR4, `(.L_x_20) ;  /* 0x0000008604587947 */ /* 0x000fd8000b800000 */
.L_x_209:
[----:B------:R-:W-:Y:S05]  /*1a70*/  @!P0 BRA `(.L_x_21) ;  /* 0x0000000000048947 */ /* 0x000fea0003800000 */
[----:B------:R-:W-:Y:S01]  /*1a80*/  BPT.TRAP 0x1 ;  /* 0x000000040000795c */ /* 0x000fe20000300000 */
.L_x_21:
[----:B------:R-:W-:Y:S02]  /*1a90*/  IMAD.U32 R3, RZ, RZ, UR36 ;  /* 0x00000024ff037e24 */ /* 0x000fe4000f8e00ff */
[----:B------:R-:W-:-:S03]  /*1aa0*/  IMAD.U32 R0, RZ, RZ, UR37 ;  /* 0x00000025ff007e24 */ /* 0x000fc6000f8e00ff */
[----:B------:R-:W-:Y:S02]  /*1ab0*/  LEA R3, R3, UR44, 0x3 ;  /* 0x0000002c03037c11 */ /* 0x000fe4000f8e18ff */
[----:B------:R-:W-:-:S04]  /*1ac0*/  SHF.L.U32 R0, R0, 0x1f, RZ ;  /* 0x0000001f00007819 */ /* 0x000fc800000006ff */
[----:B------:R0:W1:Y:S01]  /*1ad0*/  SYNCS.PHASECHK.TRANS64.TRYWAIT P1, [R3+URZ], R0 ;  /* 0x00000000030075a7 */ /* 0x000062000802017f */
[----:B------:R-:W-:Y:S05]  /*1ae0*/  @!P0 BRA `(.L_x_22) ;  /* 0x0000000000048947 */ /* 0x000fea0003800000 */
[----:B------:R-:W-:Y:S01]  /*1af0*/  BPT.TRAP 0x1 ;  /* 0x000000040000795c */ /* 0x000fe20000300000 */
.L_x_22:
[----:B-1----:R-:W-:Y:S05]  /*1b00*/  @P1 BRA `(.L_x_23) ;  /* 0x0000000000081947 */ /* 0x002fea0003800000 */
[----:B------:R-:W1:Y:S02]  /*1b10*/  SYNCS.PHASECHK.TRANS64.TRYWAIT P1, [R3+URZ], R0 ;  /* 0x00000000030075a7 */ /* 0x000e64000802017f */
[----:B-1----:R-:W-:Y:S05]  /*1b20*/  @!P1 BRA `(.L_x_24) ;  /* 0x0000008400449947 */ /* 0x002fea0003800000 */
.L_x_23:
[----:B------:R-:W-:-:S04]  /*1b30*/  UIADD3 UR4, UR36, 0x1, URZ ;  /* 0x0000000124047890 */ /* 0x000fc8000fffe03f */
[----:B------:R-:W-:Y:S02]  /*1b40*/  UISETP.NE.AND UP0, UPT, UR4, 0x9, UPT ;  /* 0x000000090400788c */ /* 0x000fe4000bf05270 */
[----:B01----:R-:W-:Y:S02]  /*1b50*/  IMAD.U32 R0, RZ, RZ, UR4 ;  /* 0x00000004ff007e24 */ /* 0x003fe4000f8e00ff */
[----:B------:R-:W-:Y:S02]  /*1b60*/  USEL UR4, URZ, 0x1, UP0 ;  /* 0x000000013f047887 */ /* 0x000fe40008000000 */
[----:B------:R-:W-:Y:S02]  /*1b70*/  PLOP3.LUT P1, PT, PT, PT, UP0, 0x80, 0x0 ;  /* 0x000000000000781c */ /* 0x000fe40003f2f008 */
[----:B------:R-:W-:Y:S02]  /*1b80*/  ULOP3.LUT UR4, UR37, UR4, URZ, 0x3c, !UPT ;  /* 0x0000000425047292 */ /* 0x000fe4000f8e3c3f */
[----:B------:R-:W-:-:S04]  /*1b90*/  SEL R0, R0, RZ, P1 ;  /* 0x000000ff00007207 */ /* 0x000fc80000800000 */
[----:B------:R-:W-:Y:S01]  /*1ba0*/  IMAD.U32 R103, RZ, RZ, UR4 ;  /* 0x00000004ff677e24 */ /* 0x000fe2000f8e00ff */
[----:B------:R-:W-:Y:S06]  /*1bb0*/  @!P0 BRA `(.L_x_25) ;  /* 0x0000000000048947 */ /* 0x000fec0003800000 */
[----:B------:R-:W-:Y:S01]  /*1bc0*/  BPT.TRAP 0x1 ;  /* 0x000000040000795c */ /* 0x000fe20000300000 */
.L_x_25:
[----:B------:R-:W-:Y:S01]  /*1bd0*/  IMAD.U32 R5, RZ, RZ, UR36 ;  /* 0x00000024ff057e24 */ /* 0x000fe2000f8e00ff */
[----:B------:R-:W-:Y:S02]  /*1be0*/  LEA R3, R0, UR44, 0x3 ;  /* 0x0000002c00037c11 */ /* 0x000fe4000f8e18ff */
[----:B------:R-:W-:Y:S01]  /*1bf0*/  SHF.L.U32 R114, R103, 0x1f, RZ ;  /* 0x0000001f67727819 */ /* 0x000fe200000006ff */
[----:B------:R-:W-:Y:S01]  /*1c00*/  IMAD R4, R5, 0x2000, R94 ;  /* 0x0000200005047824 */ /* 0x000fe200078e025e */
[----:B------:R-:W-:Y:S02]  /*1c10*/  ISETP.NE.AND P2, PT, RZ, UR41, PT ;  /* 0x00000029ff007c0c */ /* 0x000fe4000bf45270 */
[----:B------:R0:W1:Y:S01]  /*1c20*/  SYNCS.PHASECHK.TRANS64.TRYWAIT P1, [R3+URZ], R114 ;  /* 0x00000072030075a7 */ /* 0x000062000802017f */
[----:B------:R-:W-:Y:S01]  /*1c30*/  VIADD R5, R4, UR44 ;  /* 0x0000002c04057c36 */ /* 0x000fe20008000000 */
[----:B------:R0:W2:Y:S09]  /*1c40*/  LDS.U8 R6, [R4+UR44+0x800] ;  /* 0x0008002c04067984 */ /* 0x0000b20008000000 */
[----:B------:R-:W-:Y:S05]  /*1c50*/  WARPSYNC.ALL ;  /* 0x0000000000007948 */ /* 0x000fea0003800000 */
[----:B------:R-:W-:Y:S01]  /*1c60*/  IMAD.IADD R113, R100, 0x1, R5 ;  /* 0x0000000164717824 */ /* 0x000fe200078e0205 */
[----:B------:R-:W2:Y:S04]  /*1c70*/  LDS.U8 R7, [R4+UR44+0x840] ;  /* 0x0008402c04077984 */ /* 0x000ea80008000000 */
[----:B------:R-:W-:Y:S04]  /*1c80*/  LDS.U8 R8, [R4+UR44+0x808] ;  /* 0x0008082c04087984 */ /* 0x000fe80008000000 */
[----:B------:R-:W3:Y:S04]  /*1c90*/  LDS.U8 R9, [R4+UR44+0x848] ;  /* 0x0008482c04097984 */ /* 0x000ee80008000000 */
[----:B------:R-:W-:Y:S04]  /*1ca0*/  LDS.U8 R10, [R4+UR44+0xc00] ;  /* 0x000c002c040a7984 */ /* 0x000fe80008000000 */
[----:B------:R-:W4:Y:S04]  /*1cb0*/  LDS.U8 R13, [R4+UR44+0xc40] ;  /* 0x000c402c040d7984 */ /* 0x000f280008000000 */
[----:B------:R-:W-:Y:S04]  /*1cc0*/  LDS.U8 R12, [R4+UR44+0xc08] ;  /* 0x000c082c040c7984 */ /* 0x000fe80008000000 */
[----:B------:R-:W0:Y:S04]  /*1cd0*/  LDS.U8 R23, [R4+UR44+0xc48] ;  /* 0x000c482c04177984 */ /* 0x000e280008000000 */
[----:B------:R-:W-:Y:S04]  /*1ce0*/  LDS.U8 R14, [R4+UR44+0x1000] ;  /* 0x0010002c040e7984 */ /* 0x000fe80008000000 */
[----:B------:R-:W1:Y:S04]  /*1cf0*/  LDS.U8 R27, [R4+UR44+0x1040] ;  /* 0x0010402c041b7984 */ /* 0x000e680008000000 */
[----:B------:R-:W-:Y:S04]  /*1d00*/  LDS.U8 R20, [R4+UR44+0x1008] ;  /* 0x0010082c04147984 */ /* 0x000fe80008000000 */
[----:B------:R-:W1:Y:S01]  /*1d10*/  LDS.U8 R33, [R4+UR44+0x1048] ;  /* 0x0010482c04217984 */ /* 0x000e620008000000 */
[----:B--2---:R-:W-:-:S03]  /*1d20*/  PRMT R6, R7, 0x7604, R6 ;  /* 0x0000760407067816 */ /* 0x004fc60000000006 */
[----:B------:R-:W-:Y:S04]  /*1d30*/  LDS.U8 R26, [R4+UR44+0x1400] ;  /* 0x0014002c041a7984 */ /* 0x000fe80008000000 */
[----:B------:R-:W2:Y:S01]  /*1d40*/  LDS.U8 R37, [R4+UR44+0x1440] ;  /* 0x0014402c04257984 */ /* 0x000ea20008000000 */
[----:B---3--:R-:W-:-:S03]  /*1d50*/  PRMT R8, R9, 0x7604, R8 ;  /* 0x0000760409087816 */ /* 0x008fc60000000008 */
[----:B------:R-:W-:Y:S04]  /*1d60*/  LDS.U8 R28, [R4+UR44+0x1408] ;  /* 0x0014082c041c7984 */ /* 0x000fe80008000000 */
[----:B------:R-:W3:Y:S01]  /*1d70*/  LDS.U8 R43, [R4+UR44+0x1448] ;  /* 0x0014482c042b7984 */ /* 0x000ee20008000000 */
[----:B----4-:R-:W-:-:S03]  /*1d80*/  PRMT R10, R13, 0x7604, R10 ;  /* 0x000076040d0a7816 */ /* 0x010fc6000000000a */
[----:B------:R-:W4:Y:S04]  /*1d90*/  LDS.U8 R5, [R113+0x800] ;  /* 0x0008000071057984 */ /* 0x000f280000000000 */
[----:B------:R-:W4:Y:S01]  /*1da0*/  LDS.U8 R11, [R113+0x808] ;  /* 0x00080800710b7984 */ /* 0x000f220000000000 */
[----:B0-----:R-:W-:-:S03]  /*1db0*/  PRMT R12, R23, 0x7604, R12 ;  /* 0x00007604170c7816 */ /* 0x001fc6000000000c */
[----:B------:R-:W0:Y:S04]  /*1dc0*/  LDS.U8 R15, [R113+0xc00] ;  /* 0x000c0000710f7984 */ /* 0x000e280000000000 */
[----:B------:R-:W0:Y:S01]  /*1dd0*/  LDS.U8 R25, [R113+0xc08] ;  /* 0x000c080071197984 */ /* 0x000e220000000000 */
[----:B-1----:R-:W-:-:S03]  /*1de0*/  PRMT R14, R27, 0x7604, R14 ;  /* 0x000076041b0e7816 */ /* 0x002fc6000000000e */
[----:B------:R-:W1:Y:S04]  /*1df0*/  LDS.U8 R29, [R113+0x1000] ;  /* 0x00100000711d7984 */ /* 0x000e680000000000 */
[----:B------:R-:W1:Y:S01]  /*1e00*/  LDS.U8 R35, [R113+0x1008] ;  /* 0x0010080071237984 */ /* 0x000e620000000000 */
[----:B------:R-:W-:-:S03]  /*1e10*/  PRMT R20, R33, 0x7604, R20 ;  /* 0x0000760421147816 */ /* 0x000fc60000000014 */
[----:B------:R-:W1:Y:S04]  /*1e20*/  LDS.U8 R39, [R113+0x1400] ;  /* 0x0014000071277984 */ /* 0x000e680000000000 */
[----:B------:R-:W1:Y:S01]  /*1e30*/  LDS.U8 R45, [R113+0x1408] ;  /* 0x00140800712d7984 */ /* 0x000e620000000000 */
[----:B--2---:R-:W-:-:S03]  /*1e40*/  PRMT R26, R37, 0x7604, R26 ;  /* 0x00007604251a7816 */ /* 0x004fc6000000001a */
[----:B------:R-:W2:Y:S04]  /*1e50*/  LDS.U8 R104, [R113+0x840] ;  /* 0x0008400071687984 */ /* 0x000ea80000000000 */
[----:B------:R-:W2:Y:S01]  /*1e60*/  LDS.U8 R105, [R113+0x848] ;  /* 0x0008480071697984 */ /* 0x000ea20000000000 */
[----:B---3--:R-:W-:-:S03]  /*1e70*/  PRMT R28, R43, 0x7604, R28 ;  /* 0x000076042b1c7816 */ /* 0x008fc6000000001c */
[----:B------:R-:W3:Y:S01]  /*1e80*/  LDS.U8 R21, [R113+0xc40] ;  /* 0x000c400071157984 */ /* 0x000ee20000000000 */
[----:B----4-:R-:W-:-:S03]  /*1e90*/  PRMT R5, R5, 0x7054, R6 ;  /* 0x0000705405057816 */ /* 0x010fc60000000006 */
[----:B------:R-:W4:Y:S01]  /*1ea0*/  LDS.U8 R107, [R113+0xc48] ;  /* 0x000c4800716b7984 */ /* 0x000f220000000000 */
[----:B------:R-:W-:-:S03]  /*1eb0*/  PRMT R8, R11, 0x7054, R8 ;  /* 0x000070540b087816 */ /* 0x000fc60000000008 */
[----:B------:R-:W4:Y:S01]  /*1ec0*/  LDS.U8 R31, [R113+0x1040] ;  /* 0x00104000711f7984 */ /* 0x000f220000000000 */
[----:B0-----:R-:W-:-:S03]  /*1ed0*/  PRMT R10, R15, 0x7054, R10 ;  /* 0x000070540f0a7816 */ /* 0x001fc6000000000a */
[----:B------:R-:W0:Y:S01]  /*1ee0*/  LDS.U8 R109, [R113+0x1048] ;  /* 0x00104800716d7984 */ /* 0x000e220000000000 */
[----:B------:R-:W-:-:S03]  /*1ef0*/  PRMT R12, R25, 0x7054, R12 ;  /* 0x00007054190c7816 */ /* 0x000fc6000000000c */
[----:B------:R-:W0:Y:S01]  /*1f00*/  LDS.U8 R41, [R113+0x1440] ;  /* 0x0014400071297984 */ /* 0x000e220000000000 */
[----:B-1----:R-:W-:-:S03]  /*1f10*/  PRMT R14, R29, 0x7054, R14 ;  /* 0x000070541d0e7816 */ /* 0x002fc6000000000e */
[----:B------:R-:W1:Y:S01]  /*1f20*/  LDS.U8 R111, [R113+0x1448] ;  /* 0x00144800716f7984 */ /* 0x000e620000000000 */
[----:B------:R-:W-:Y:S02]  /*1f30*/  PRMT R20, R35, 0x7054, R20 ;  /* 0x0000705423147816 */ /* 0x000fe40000000014 */
[----:B------:R-:W-:Y:S02]  /*1f40*/  PRMT R26, R39, 0x7054, R26 ;  /* 0x00007054271a7816 */ /* 0x000fe4000000001a */
[----:B------:R-:W-:Y:S02]  /*1f50*/  PRMT R28, R45, 0x7054, R28 ;  /* 0x000070542d1c7816 */ /* 0x000fe4000000001c */
[----:B--2---:R-:W-:Y:S02]  /*1f60*/  PRMT R104, R104, 0x654, R5 ;  /* 0x0000065468687816 */ /* 0x004fe40000000005 */
[----:B------:R-:W-:Y:S02]  /*1f70*/  PRMT R105, R105, 0x654, R8 ;  /* 0x0000065469697816 */ /* 0x000fe40000000008 */
[----:B---3--:R-:W-:-:S02]  /*1f80*/  PRMT R106, R21, 0x654, R10 ;  /* 0x00000654156a7816 */ /* 0x008fc4000000000a */
[----:B----4-:R-:W-:Y:S02]  /*1f90*/  PRMT R107, R107, 0x654, R12 ;  /* 0x000006546b6b7816 */ /* 0x010fe4000000000c */
[----:B------:R-:W-:Y:S02]  /*1fa0*/  PRMT R108, R31, 0x654, R14 ;  /* 0x000006541f6c7816 */ /* 0x000fe4000000000e */
[----:B0-----:R-:W-:Y:S02]  /*1fb0*/  PRMT R109, R109, 0x654, R20 ;  /* 0x000006546d6d7816 */ /* 0x001fe40000000014 */
[----:B------:R-:W-:Y:S02]  /*1fc0*/  PRMT R110, R41, 0x654, R26 ;  /* 0x00000654296e7816 */ /* 0x000fe4000000001a */
[----:B-1----:R-:W-:Y:S02]  /*1fd0*/  PRMT R111, R111, 0x654, R28 ;  /* 0x000006546f6f7816 */ /* 0x002fe4000000001c */
[----:B------:R-:W-:Y:S01]  /*1fe0*/  R2UR UR4, R24 ;  /* 0x00000000180472ca */ /* 0x000fe200000e0000 */
[----:B------:R-:W-:Y:S01]  /*1ff0*/  UMOV UR7, 0x40000040 ;  /* 0x4000004000077882 */ /* 0x000fe20000000000 */
[----:B------:R-:W-:-:S11]  /*2000*/  WARPGROUP.ARRIVE ;  /* 0x00000000000079c5 */ /* 0x000fd60000000000 */
[----:B------:R-:W-:-:S04]  /*2010*/  USHF.R.U32.HI UR4, URZ, 0x4, UR4 ;  /* 0x000000043f047899 */ /* 0x000fc80008011604 */
[----:B------:R-:W-:-:S04]  /*2020*/  ULOP3.LUT UR4, UR4, 0x3fff, URZ, 0xc0, !UPT ;  /* 0x00003fff04047892 */ /* 0x000fc8000f8ec03f */
[----:B------:R-:W-:-:S04]  /*2030*/  ULOP3.LUT UR8, UR4, 0x10000, URZ, 0xfc, !UPT ;  /* 0x0001000004087892 */ /* 0x000fc8000f8efc3f */
[----:B------:R-:W-:-:S07]  /*2040*/  ULEA UR4, UR36, UR8, 0xa ;  /* 0x0000000824047291 */ /* 0x000fce000f8e503f */
[----:B------:R-:W-:Y:S02]  /*2050*/  UMOV UR6, UR4 ;  /* 0x0000000400067c82 */ /* 0x000fe40008000000 */
[----:B------:R-:W-:Y:S01]  /*2060*/  QGMMA.64x128x32.F32.E4M3.E5M2 R24, R104, gdesc[UR4], RZ, !UPT, gsb0 ;  /* 0x01e0000468187df3 */ /* 0x000fe2000c0028ff */
[----:B------:R-:W-:Y:S01]  /*2070*/  UIADD3 UR6, UR4, 0x2, URZ ;  /* 0x0000000204067890 */ /* 0x000fe2000fffe03f */
[----:B------:R-:W-:Y:S01]  /*2080*/  UMOV UR7, 0x40000040 ;  /* 0x4000004000077882 */ /* 0x000fe20000000000 */
[----:B------:R-:W-:Y:S02]  /*2090*/  WARPGROUP.DEPBAR.LE gsb0, 0x0 ;  /* 0x00008000000079c5 */ /* 0x000fe40000010000 */
[----:B------:R-:W-:-:S07]  /*20a0*/  WARPGROUP.ARRIVE ;  /* 0x00000000000079c5 */ /* 0x000fce0000000000 */
[----:B------:R-:W-:Y:S01]  /*20b0*/  QGMMA.64x128x32.F32.E4M3.E5M2 R24, R108, gdesc[UR4], R24, gsb0 ;  /* 0x01e000046c187df3 */ /* 0x000fe20008002818 */
[----:B------:R-:W-:Y:S01]  /*20c0*/  UIADD3 UR6, UR4, 0x4, URZ ;  /* 0x0000000404067890 */ /* 0x000fe2000fffe03f */
[----:B------:R-:W-:Y:S01]  /*20d0*/  UMOV UR7, 0x40000040 ;  /* 0x4000004000077882 */ /* 0x000fe20000000000 */
[----:B------:R-:W-:Y:S02]  /*20e0*/  WARPGROUP.DEPBAR.LE gsb0, 0x0 ;  /* 0x00008000000079c5 */ /* 0x000fe40000010000 */
[----:B------:R-:W-:Y:S04]  /*20f0*/  LDS.U8 R5, [R4+UR44+0x1800] ;  /* 0x0018002c04057984 */ /* 0x000fe80008000000 */
[----:B------:R-:W0:Y:S04]  /*2100*/  LDS.U8 R6, [R4+UR44+0x1840] ;  /* 0x0018402c04067984 */ /* 0x000e280008000000 */
[----:B------:R-:W-:Y:S04]  /*2110*/  LDS.U8 R7, [R4+UR44+0x1808] ;  /* 0x0018082c04077984 */ /* 0x000fe80008000000 */
[----:B------:R-:W1:Y:S04]  /*2120*/  LDS.U8 R10, [R4+UR44+0x1848] ;  /* 0x0018482c040a7984 */ /* 0x000e680008000000 */
[----:B------:R-:W-:Y:S04]  /*2130*/  LDS.U8 R9, [R4+UR44+0x1c00] ;  /* 0x001c002c04097984 */ /* 0x000fe80008000000 */
[----:B------:R-:W2:Y:S04]  /*2140*/  LDS.U8 R20, [R4+UR44+0x1c40] ;  /* 0x001c402c04147984 */ /* 0x000ea80008000000 */
[----:B------:R-:W-:Y:S04]  /*2150*/  LDS.U8 R11, [R4+UR44+0x1c08] ;  /* 0x001c082c040b7984 */ /* 0x000fe80008000000 */
[----:B------:R-:W3:Y:S04]  /*2160*/  LDS.U8 R108, [R4+UR44+0x1c48] ;  /* 0x001c482c046c7984 */ /* 0x000ee80008000000 */
[----:B------:R-:W4:Y:S04]  /*2170*/  LDS.U8 R8, [R113+0x1800] ;  /* 0x0018000071087984 */ /* 0x000f280000000000 */
[----:B------:R-:W4:Y:S04]  /*2180*/  LDS.U8 R12, [R113+0x1808] ;  /* 0x00180800710c7984 */ /* 0x000f280000000000 */
        /* <DEDUP_REMOVED lines=8> */
[----:B--2---:R-:W-:Y:S02]  /*2210*/  PRMT R9, R20, 0x7604, R9 ;  /* 0x0000760414097816 */ /* 0x004fe40000000009 */
[----:B---3--:R-:W-:Y:S02]  /*2220*/  PRMT R11, R108, 0x7604, R11 ;  /* 0x000076046c0b7816 */ /* 0x008fe4000000000b */
[----:B----4-:R-:W-:Y:S02]  /*2230*/  PRMT R5, R8, 0x7054, R5 ;  /* 0x0000705408057816 */ /* 0x010fe40000000005 */
[----:B------:R-:W-:-:S02]  /*2240*/  PRMT R7, R12, 0x7054, R7 ;  /* 0x000070540c077816 */ /* 0x000fc40000000007 */
[----:B------:R-:W-:Y:S02]  /*2250*/  PRMT R9, R102, 0x7054, R9 ;  /* 0x0000705466097816 */ /* 0x000fe40000000009 */
[----:B------:R-:W-:Y:S02]  /*2260*/  PRMT R11, R110, 0x7054, R11 ;  /* 0x000070546e0b7816 */ /* 0x000fe4000000000b */
[----:B0-----:R-:W-:Y:S02]  /*2270*/  PRMT R104, R104, 0x654, R5 ;  /* 0x0000065468687816 */ /* 0x001fe40000000005 */
[----:B------:R-:W-:Y:S02]  /*2280*/  PRMT R105, R14, 0x654, R7 ;  /* 0x000006540e697816 */ /* 0x000fe40000000007 */
[----:B-1----:R-:W-:Y:S02]  /*2290*/  PRMT R106, R106, 0x654, R9 ;  /* 0x000006546a6a7816 */ /* 0x002fe40000000009 */
[----:B------:R-:W-:-:S04]  /*22a0*/  PRMT R107, R112, 0x654, R11 ;  /* 0x00000654706b7816 */ /* 0x000fc8000000000b */
[----:B------:R-:W-:-:S06]  /*22b0*/  WARPGROUP.ARRIVE ;  /* 0x00000000000079c5 */ /* 0x000fcc0000000000 */
        /* <DEDUP_REMOVED lines=33> */
[----:B------:R-:W-:Y:S03]  /*24d0*/  QGMMA.64x128x32.F32.E4M3.E5M2 R24, R104, gdesc[UR4], R24, gsb0 ;  /* 0x01e0000468187df3 */ /* 0x000fe60008002818 */
[----:B------:R-:W-:Y:S02]  /*24e0*/  WARPGROUP.DEPBAR.LE gsb0, 0x0 ;  /* 0x00008000000079c5 */ /* 0x000fe40000010000 */
[----:B------:R-:W-:Y:S05]  /*24f0*/  @!P2 BRA `(.L_x_26) ;  /* 0x00000014005ca947 */ /* 0x000fea0003800000 */
[----:B------:R-:W-:Y:S05]  /*2500*/  @!P0 BRA `(.L_x_27) ;  /* 0x0000000000048947 */ /* 0x000fea0003800000 */
[----:B------:R-:W-:Y:S01]  /*2510*/  BPT.TRAP 0x1 ;  /* 0x000000040000795c */ /* 0x000fe20000300000 */
.L_x_27:
[----:B------:R-:W-:-:S05]  /*2520*/  IMAD.SHL.U32 R13, R0, 0x2000, RZ ;  /* 0x00002000000d7824 */ /* 0x000fca00078e00ff */
[----:B------:R-:W-:-:S05]  /*2530*/  IADD3 R5, R13, UR44, R94 ;  /* 0x0000002c0d057c10 */ /* 0x000fca000fffe05e */
[----:B------:R-:W-:Y:S01]  /*2540*/  IMAD.IADD R15, R100, 0x1, R5 ;  /* 0x00000001640f7824 */ /* 0x000fe200078e0205 */
[----:B------:R-:W-:Y:S06]  /*2550*/  @P1 BRA `(.L_x_28) ;  /* 0x0000000000081947 */ /* 0x000fec0003800000 */
[----:B------:R-:W0:Y:S02]  /*2560*/  SYNCS.PHASECHK.TRANS64.TRYWAIT P1, [R3+URZ], R114 ;  /* 0x00000072030075a7 */ /* 0x000e24000802017f */
[----:B0-----:R-:W-:Y:S05]  /*2570*/  @!P1 BRA `(.L_x_29) ;  /* 0x0000007800c49947 */ /* 0x001fea0003800000 */
.L_x_28:
[----:B0-----:R-:W-:Y:S01]  /*2580*/  LDS.U8 R3, [R5+0x800] ;  /* 0x0008000005037984 */ /* 0x001fe20000000000 */
[----:B------:R-:W0:Y:S01]  /*2590*/  LDC R21, c[0x0][0x28c] ;  /* 0x0000a300ff157b82 */ /* 0x000e220000000800 */
[----:B------:R-:W-:Y:S02]  /*25a0*/  UMOV UR4, UR36 ;  /* 0x0000002400047c82 */ /* 0x000fe40008000000 */
[----:B------:R-:W1:Y:S04]  /*25b0*/  LDS.U8 R4, [R5+0x840] ;  /* 0x0008400005047984 */ /* 0x000e680000000000 */
[----:B------:R-:W-:Y:S04]  /*25c0*/  LDS.U8 R7, [R5+0x808] ;  /* 0x0008080005077984 */ /* 0x000fe80000000000 */
[----:B------:R-:W2:Y:S04]  /*25d0*/  LDS.U8 R8, [R5+0x848] ;  /* 0x0008480005087984 */ /* 0x000ea80000000000 */
[----:B------:R-:W-:Y:S04]  /*25e0*/  LDS.U8 R9, [R5+0xc00] ;  /* 0x000c000005097984 */ /* 0x000fe80000000000 */
[----:B------:R-:W3:Y:S04]  /*25f0*/  LDS.U8 R14, [R5+0xc40] ;  /* 0x000c4000050e7984 */ /* 0x000ee80000000000 */
[----:B------:R-:W-:Y:S01]  /*2600*/  LDS.U8 R11, [R5+0xc08] ;  /* 0x000c0800050b7984 */ /* 0x000fe20000000000 */
[----:B0-----:R-:W-:-:S03]  /*2610*/  ISETP.GE.AND P1, PT, R21, 0x101, PT ;  /* 0x000001011500780c */ /* 0x001fc60003f26270 */
[----:B------:R-:W0:Y:S04]  /*2620*/  LDS.U8 R102, [R5+0xc48] ;  /* 0x000c480005667984 */ /* 0x000e280000000000 */
[----:B------:R-:W4:Y:S04]  /*2630*/  LDS.U8 R6, [R15+0x800] ;  /* 0x000800000f067984 */ /* 0x000f280000000000 */
[----:B------:R-:W4:Y:S04]  /*2640*/  LDS.U8 R10, [R15+0x808] ;  /* 0x000808000f0a7984 */ /* 0x000f280000000000 */
[----:B------:R-:W4:Y:S04]  /*2650*/  LDS.U8 R20, [R15+0xc00] ;  /* 0x000c00000f147984 */ /* 0x000f280000000000 */
[----:B------:R-:W4:Y:S01]  /*2660*/  LDS.U8 R104, [R15+0xc08] ;  /* 0x000c08000f687984 */ /* 0x000f220000000000 */
[----:B-1----:R-:W-:-:S03]  /*2670*/  PRMT R3, R4, 0x7604, R3 ;  /* 0x0000760404037816 */ /* 0x002fc60000000003 */
[----:B------:R-:W1:Y:S04]  /*2680*/  LDS.U8 R108, [R15+0x840] ;  /* 0x000840000f6c7984 */ /* 0x000e680000000000 */
[----:B------:R-:W1:Y:S01]  /*2690*/  LDS.U8 R12, [R15+0x848] ;  /* 0x000848000f0c7984 */ /* 0x000e620000000000 */
[----:B--2---:R-:W-:-:S03]  /*26a0*/  PRMT R7, R8, 0x7604, R7 ;  /* 0x0000760408077816 */ /* 0x004fc60000000007 */
[----:B------:R-:W2:Y:S04]  /*26b0*/  LDS.U8 R110, [R15+0xc40] ;  /* 0x000c40000f6e7984 */ /* 0x000ea80000000000 */
[----:B------:R-:W2:Y:S01]  /*26c0*/  LDS.U8 R106, [R15+0xc48] ;  /* 0x000c48000f6a7984 */ /* 0x000ea20000000000 */
[----:B---3--:R-:W-:Y:S02]  /*26d0*/  PRMT R9, R14, 0x7604, R9 ;  /* 0x000076040e097816 */ /* 0x008fe40000000009 */
[----:B0-----:R-:W-:Y:S02]  /*26e0*/  PRMT R11, R102, 0x7604, R11 ;  /* 0x00007604660b7816 */ /* 0x001fe4000000000b */
[----:B----4-:R-:W-:Y:S02]  /*26f0*/  PRMT R3, R6, 0x7054, R3 ;  /* 0x0000705406037816 */ /* 0x010fe40000000003 */
[----:B------:R-:W-:-:S02]  /*2700*/  PRMT R7, R10, 0x7054, R7 ;  /* 0x000070540a077816 */ /* 0x000fc40000000007 */
[----:B------:R-:W-:Y:S02]  /*2710*/  PRMT R9, R20, 0x7054, R9 ;  /* 0x0000705414097816 */ /* 0x000fe40000000009 */
[----:B------:R-:W-:Y:S02]  /*2720*/  PRMT R11, R104, 0x7054, R11 ;  /* 0x00007054680b7816 */ /* 0x000fe4000000000b */
[----:B-1----:R-:W-:Y:S02]  /*2730*/  PRMT R108, R108, 0x654, R3 ;  /* 0x000006546c6c7816 */ /* 0x002fe40000000003 */
[----:B------:R-:W-:Y:S02]  /*2740*/  PRMT R109, R12, 0x654, R7 ;  /* 0x000006540c6d7816 */ /* 0x000fe40000000007 */
[----:B--2---:R-:W-:Y:S02]  /*2750*/  PRMT R110, R110, 0x654, R9 ;  /* 0x000006546e6e7816 */ /* 0x004fe40000000009 */
[----:B------:R-:W-:Y:S01]  /*2760*/  PRMT R111, R106, 0x654, R11 ;  /* 0x000006546a6f7816 */ /* 0x000fe2000000000b */
[----:B------:R-:W-:Y:S06]  /*2770*/  @!P1 BRA `(.L_x_30) ;  /* 0x0000000800cc9947 */ /* 0x000fec0003800000 */
[----:B------:R-:W-:Y:S01]  /*2780*/  R2UR UR10, R0 ;  /* 0x00000000000a72ca */ /* 0x000fe200000e0000 */
[----:B------:R-:W-:Y:S01]  /*2790*/  IMAD.U32 R3, RZ, RZ, UR41 ;  /* 0x00000029ff037e24 */ /* 0x000fe2000f8e00ff */
[----:B------:R-:W-:-:S13]  /*27a0*/  UMOV UR4, UR36 ;  /* 0x0000002400047c82 */ /* 0x000fda0008000000 */
.L_x_38:
[----:B------:R-:W-:-:S04]  /*27b0*/  UIADD3 UR5, UR10, 0x1, URZ ;  /* 0x000000010a057890 */ /* 0x000fc8000fffe03f */
[----:B------:R-:W-:-:S04]  /*27c0*/  UISETP.NE.AND UP0, UPT, UR5, 0x9, UPT ;  /* 0x000000090500788c */ /* 0x000fc8000bf05270 */
[----:B------:R-:W-:Y:S02]  /*27d0*/  USEL UR6, URZ, 0x1, UP0 ;  /* 0x000000013f067887 */ /* 0x000fe40008000000 */
[----:B------:R-:W-:-:S04]  /*27e0*/  USEL UR5, UR5, URZ, UP0 ;  /* 0x0000003f05057287 */ /* 0x000fc80008000000 */
[----:B------:R-:W-:Y:S02]  /*27f0*/  LOP3.LUT R103, R103, UR6, RZ, 0x3c, !PT ;  /* 0x0000000667677c12 */ /* 0x000fe4000f8e3cff */
[----:B------:R-:W-:Y:S01]  /*2800*/  IMAD.U32 R0, RZ, RZ, UR5 ;  /* 0x00000005ff007e24 */ /* 0x000fe2000f8e00ff */
[----:B------:R-:W-:Y:S06]  /*2810*/  @!P0 BRA `(.L_x_31) ;  /* 0x0000000000048947 */ /* 0x000fec0003800000 */
[----:B------:R-:W-:Y:S01]  /*2820*/  BPT.TRAP 0x1 ;  /* 0x000000040000795c */ /* 0x000fe20000300000 */
.L_x_31:
[----:B------:R-:W-:Y:S01]  /*2830*/  LEA R15, R0, UR44, 0x3 ;  /* 0x0000002c000f7c11 */ /* 0x000fe2000f8e18ff */
[----:B------:R-:W-:Y:S01]  /*2840*/  ULEA UR9, UR10, UR8, 0xa ;  /* 0x000000080a097291 */ /* 0x000fe2000f8e503f */
[----:B------:R-:W-:Y:S01]  /*2850*/  SHF.L.U32 R114, R103, 0x1f, RZ ;  /* 0x0000001f67727819 */ /* 0x000fe200000006ff */
[----:B------:R-:W-:Y:S01]  /*2860*/  UMOV UR7, 0x40000040 ;  /* 0x4000004000077882 */ /* 0x000fe20000000000 */
[----:B------:R-:W-:Y:S02]  /*2870*/  IMAD.U32 R5, RZ, RZ, UR10 ;  /* 0x0000000aff057e24 */ /* 0x000fe4000f8e00ff */
[----:B------:R0:W1:Y:S01]  /*2880*/  SYNCS.PHASECHK.TRANS64.TRYWAIT P1, [R15+URZ], R114 ;  /* 0x000000720f0075a7 */ /* 0x000062000802017f */
[----:B------:R-:W-:Y:S01]  /*2890*/  WARPGROUP.ARRIVE ;  /* 0x00000000000079c5 */ /* 0x000fe20000000000 */
[----:B------:R-:W-:Y:S01]  /*28a0*/  UMOV UR6, UR9 ;  /* 0x0000000900067c82 */ /* 0x000fe20008000000 */
[----:B------:R-:W-:-:S04]  /*28b0*/  IMAD R4, R5, 0x2000, R94 ;  /* 0x0000200005047824 */ /* 0x000fc800078e025e */
[----:B------:R-:W-:Y:S01]  /*28c0*/  QGMMA.64x128x32.F32.E4M3.E5M2 R24, R108, gdesc[UR4], R24, gsb0 ;  /* 0x01e000046c187df3 */ /* 0x000fe20008002818 */
[----:B------:R-:W-:Y:S01]  /*28d0*/  VIADD R9, R4, UR44 ;  /* 0x0000002c04097c36 */ /* 0x000fe20008000000 */
[----:B------:R-:W-:Y:S01]  /*28e0*/  UIADD3 UR6, UR9, 0x2, URZ ;  /* 0x0000000209067890 */ /* 0x000fe2000fffe03f */
[----:B------:R-:W-:Y:S02]  /*28f0*/  UMOV UR7, 0x40000040 ;  /* 0x4000004000077882 */ /* 0x000fe40000000000 */
[----:B------:R-:W-:Y:S01]  /*2900*/  IMAD.IADD R13, R100, 0x1, R9 ;  /* 0x00000001640d7824 */ /* 0x000fe200078e0209 */
[----:B------:R-:W-:Y:S02]  /*2910*/  WARPGROUP.DEPBAR.LE gsb0, 0x0 ;  /* 0x00008000000079c5 */ /* 0x000fe40000010000 */
[----:B------:R-:W-:Y:S04]  /*2920*/  LDS.U8 R5, [R4+UR44+0x1000] ;  /* 0x0010002c04057984 */ /* 0x000fe80008000000 */
[----:B------:R-:W2:Y:S04]  /*2930*/  LDS.U8 R6, [R4+UR44+0x1040] ;  /* 0x0010402c04067984 */ /* 0x000ea80008000000 */
[----:B------:R-:W-:Y:S04]  /*2940*/  LDS.U8 R7, [R4+UR44+0x1008] ;  /* 0x0010082c04077984 */ /* 0x000fe80008000000 */
[----:B------:R-:W3:Y:S04]  /*2950*/  LDS.U8 R10, [R4+UR44+0x1048] ;  /* 0x0010482c040a7984 */ /* 0x000ee80008000000 */
[----:B------:R-:W-:Y:S04]  /*2960*/  LDS.U8 R9, [R4+UR44+0x1400] ;  /* 0x0014002c04097984 */ /* 0x000fe80008000000 */
[----:B------:R-:W4:Y:S04]  /*2970*/  LDS.U8 R20, [R4+UR44+0x1440] ;  /* 0x0014402c04147984 */ /* 0x000f280008000000 */
[----:B------:R-:W-:Y:S04]  /*2980*/  LDS.U8 R11, [R4+UR44+0x1408] ;  /* 0x0014082c040b7984 */ /* 0x000fe80008000000 */
[----:B------:R-:W0:Y:S04]  /*2990*/  LDS.U8 R104, [R4+UR44+0x1448] ;  /* 0x0014482c04687984 */ /* 0x000e280008000000 */
[----:B------:R-:W1:Y:S04]  /*29a0*/  LDS.U8 R8, [R13+0x1000] ;  /* 0x001000000d087984 */ /* 0x000e680000000000 */
[----:B------:R-:W1:Y:S04]  /*29b0*/  LDS.U8 R12, [R13+0x1008] ;  /* 0x001008000d0c7984 */ /* 0x000e680000000000 */
[----:B------:R-:W1:Y:S04]  /*29c0*/  LDS.U8 R102, [R13+0x1400] ;  /* 0x001400000d667984 */ /* 0x000e680000000000 */
[----:B------:R-:W1:Y:S01]  /*29d0*/  LDS.U8 R106, [R13+0x1408] ;  /* 0x001408000d6a7984 */ /* 0x000e620000000000 */
[----:B--2---:R-:W-:-:S03]  /*29e0*/  PRMT R5, R6, 0x7604, R5 ;  /* 0x0000760406057816 */ /* 0x004fc60000000005 */
[----:B------:R-:W2:Y:S04]  /*29f0*/  LDS.U8 R108, [R13+0x1040] ;  /* 0x001040000d6c7984 */ /* 0x000ea80000000000 */
[----:B------:R-:W2:Y:S01]  /*2a00*/  LDS.U8 R14, [R13+0x1048] ;  /* 0x001048000d0e7984 */ /* 0x000ea20000000000 */
[----:B---3--:R-:W-:-:S03]  /*2a10*/  PRMT R7, R10, 0x7604, R7 ;  /* 0x000076040a077816 */ /* 0x008fc60000000007 */
[----:B------:R-:W3:Y:S04]  /*2a20*/  LDS.U8 R110, [R13+0x1440] ;  /* 0x001440000d6e7984 */ /* 0x000ee80000000000 */
[----:B------:R-:W3:Y:S01]  /*2a30*/  LDS.U8 R112, [R13+0x1448] ;  /* 0x001448000d707984 */ /* 0x000ee20000000000 */
[----:B----4-:R-:W-:Y:S02]  /*2a40*/  PRMT R9, R20, 0x7604, R9 ;  /* 0x0000760414097816 */ /* 0x010fe40000000009 */
[----:B0-----:R-:W-:Y:S02]  /*2a50*/  PRMT R11, R104, 0x7604, R11 ;  /* 0x00007604680b7816 */ /* 0x001fe4000000000b */
[----:B-1----:R-:W-:Y:S02]  /*2a60*/  PRMT R5, R8, 0x7054, R5 ;  /* 0x0000705408057816 */ /* 0x002fe40000000005 */
[----:B------:R-:W-:-:S02]  /*2a70*/  PRMT R7, R12, 0x7054, R7 ;  /* 0x000070540c077816 */ /* 0x000fc40000000007 */
[----:B------:R-:W-:Y:S02]  /*2a80*/  PRMT R9, R102, 0x7054, R9 ;  /* 0x0000705466097816 */ /* 0x000fe40000000009 */
[----:B------:R-:W-:Y:S02]  /*2a90*/  PRMT R11, R106, 0x7054, R11 ;  /* 0x000070546a0b7816 */ /* 0x000fe4000000000b */
[----:B--2---:R-:W-:Y:S02]  /*2aa0*/  PRMT R108, R108, 0x654, R5 ;  /* 0x000006546c6c7816 */ /* 0x004fe40000000005 */
[----:B------:R-:W-:Y:S02]  /*2ab0*/  PRMT R109, R14, 0x654, R7 ;  /* 0x000006540e6d7816 */ /* 0x000fe40000000007 */
[----:B---3--:R-:W-:Y:S02]  /*2ac0*/  PRMT R110, R110, 0x654, R9 ;  /* 0x000006546e6e7816 */ /* 0x008fe40000000009 */
[----:B------:R-:W-:-:S04]  /*2ad0*/  PRMT R111, R112, 0x654, R11 ;  /* 0x00000654706f7816 */ /* 0x000fc8000000000b */
[----:B------:R-:W-:-:S06]  /*2ae0*/  WARPGROUP.ARRIVE ;  /* 0x00000000000079c5 */ /* 0x000fcc0000000000 */
[----:B------:R-:W-:Y:S03]  /*2af0*/  QGMMA.64x128x32.F32.E4M3.E5M2 R24, R108, gdesc[UR4], R24, gsb0 ;  /* 0x01e000046c187df3 */ /* 0x000fe60008002818 */
        /* <DEDUP_REMOVED lines=28> */
[----:B------:R-:W-:Y:S01]  /*2cc0*/  PRMT R107, R112, 0x654, R11 ;  /* 0x00000654706b7816 */ /* 0x000fe2000000000b */
[----:B------:R-:W-:Y:S06]  /*2cd0*/  @!P0 BRA `(.L_x_32) ;  /* 0x0000000000048947 */ /* 0x000fec0003800000 */
[----:B------:R-:W-:Y:S01]  /*2ce0*/  BPT.TRAP 0x1 ;  /* 0x000000040000795c */ /* 0x000fe20000300000 */
.L_x_32:
[----:B------:R-:W-:Y:S02]  /*2cf0*/  UISETP.GT.U32.AND UP0, UPT, UR38, 0x1, UPT ;  /* 0x000000012600788c */ /* 0x000fe4000bf04070 */
[----:B------:R-:W-:-:S04]  /*2d00*/  ULEA UR5, UR4, UR44, 0x3 ;  /* 0x0000002c04057291 */ /* 0x000fc8000f8e183f */
[----:B------:R-:W-:Y:S01]  /*2d10*/  UIADD3 UR5, UR5, 0x48, URZ ;  /* 0x0000004805057890 */ /* 0x000fe2000fffe03f */
[----:B------:R-:W-:-:S03]  /*2d20*/  PLOP3.LUT P2, PT, PT, PT, UP0, 0x80, 0x0 ;  /* 0x000000000000781c */ /* 0x000fc60003f4f008 */
[----:B------:R-:W-:-:S09]  /*2d30*/  UPRMT UR5, URZ, 0x654, UR5 ;  /* 0x000006543f057896 */ /* 0x000fd20008000005 */
[----:B------:R-:W-:Y:S01]  /*2d40*/  SYNCS.ARRIVE.TRANS64.RED.A1T0 RZ, [UR5], RZ ;  /* 0x000000ffffff79a7 */ /* 0x000fe20008100405 */
[----:B------:R-:W-:Y:S05]  /*2d50*/  @P2 BRA `(.L_x_33) ;  /* 0x0000000000042947 */ /* 0x000fea0003800000 */
[----:B------:R-:W-:Y:S01]  /*2d60*/  BPT.TRAP 0x1 ;  /* 0x000000040000795c */ /* 0x000fe20000300000 */
.L_x_33:
[----:B------:R-:W-:Y:S01]  /*2d70*/  UIADD3 UR6, UR9, 0x4, URZ ;  /* 0x0000000409067890 */ /* 0x000fe2000fffe03f */
[----:B------:R-:W-:Y:S01]  /*2d80*/  WARPGROUP.ARRIVE ;  /* 0x00000000000079c5 */ /* 0x000fe20000000000 */
[----:B------:R-:W-:Y:S01]  /*2d90*/  UMOV UR7, 0x40000040 ;  /* 0x4000004000077882 */ /* 0x000fe20000000000 */
[----:B------:R-:W-:-:S04]  /*2da0*/  UIADD3 UR4, UR4, 0x1, URZ ;  /* 0x0000000104047890 */ /* 0x000fc8000fffe03f */
[----:B------:R-:W-:-:S05]  /*2db0*/  UISETP.NE.AND UP0, UPT, UR4, 0x9, UPT ;  /* 0x000000090400788c */ /* 0x000fca000bf05270 */
[----:B------:R-:W-:Y:S01]  /*2dc0*/  QGMMA.64x128x32.F32.E4M3.E5M2 R24, R104, gdesc[UR4], R24, gsb0 ;  /* 0x01e0000468187df3 */ /* 0x000fe20008002818 */
[----:B------:R-:W-:Y:S02]  /*2dd0*/  USEL UR4, UR4, URZ, UP0 ;  /* 0x0000003f04047287 */ /* 0x000fe40008000000 */
        /* <DEDUP_REMOVED lines=31> */
.L_x_34:
[----:B------:R-:W-:Y:S01]  /*2fd0*/  IMAD.SHL.U32 R13, R0, 0x2000, RZ ;  /* 0x00002000000d7824 */ /* 0x000fe200078e00ff */
[----:B------:R-:W-:Y:S04]  /*2fe0*/  BSSY B0, `(.L_x_35) ;  /* 0x0000005000007945 */ /* 0x000fe80003800000 */
[----:B------:R-:W-:Y:S01]  /*2ff0*/  IADD3 R119, R13, UR44, R94 ;  /* 0x0000002c0d777c10 */ /* 0x000fe2000fffe05e */
[----:B------:R-:W-:Y:S06]  /*3000*/  @P1 BRA `(.L_x_36) ;  /* 0x0000000000081947 */ /* 0x000fec0003800000 */
[----:B------:R-:W0:Y:S02]  /*3010*/  SYNCS.PHASECHK.TRANS64.TRYWAIT P1, [R15+URZ], R114 ;  /* 0x000000720f0075a7 */ /* 0x000e24000802017f */
[----:B0-----:R-:W-:Y:S05]  /*3020*/  @!P1 BRA `(.L_x_37) ;  /* 0x00000070002c9947 */ /* 0x001fea0003800000 */
.L_x_36:
[----:B------:R-:W-:Y:S05]  /*3030*/  BSYNC B0 ;  /* 0x0000000000007941 */ /* 0x000fea0003800000 */
.L_x_35:
[----:B------:R-:W-:Y:S01]  /*3040*/  IMAD.IADD R12, R100, 0x1, R119 ;  /* 0x00000001640c7824 */ /* 0x000fe200078e0277 */
[----:B------:R-:W-:Y:S01]  /*3050*/  LDS.U8 R8, [R119+0xc00] ;  /* 0x000c000077087984 */ /* 0x000fe20000000000 */
[----:B------:R-:W-:Y:S05]  /*3060*/  WARPSYNC.ALL ;  /* 0x0000000000007948 */ /* 0x000fea0003800000 */
[----:B------:R-:W1:Y:S04]  /*3070*/  LDS.U8 R21, [R119+0xc40] ;  /* 0x000c400077157984 */ /* 0x000e680000000000 */
[----:B------:R-:W-:Y:S04]  /*3080*/  LDS.U8 R4, [R119+0x800] ;  /* 0x0008000077047984 */ /* 0x000fe80000000000 */
[----:B------:R-:W2:Y:S04]  /*3090*/  LDS.U8 R5, [R119+0x840] ;  /* 0x0008400077057984 */ /* 0x000ea80000000000 */
[----:B------:R-:W-:Y:S04]  /*30a0*/  LDS.U8 R6, [R119+0x808] ;  /* 0x0008080077067984 */ /* 0x000fe80000000000 */
[----:B------:R-:W3:Y:S04]  /*30b0*/  LDS.U8 R11, [R119+0x848] ;  /* 0x00084800770b7984 */ /* 0x000ee80000000000 */
[----:B------:R-:W-:Y:S04]  /*30c0*/  LDS.U8 R10, [R119+0xc08] ;  /* 0x000c0800770a7984 */ /* 0x000fe80000000000 */
[----:B------:R-:W4:Y:S04]  /*30d0*/  LDS.U8 R113, [R119+0xc48] ;  /* 0x000c480077717984 */ /* 0x000f280000000000 */
[----:B------:R-:W4:Y:S04]  /*30e0*/  LDS.U8 R23, [R12+0xc00] ;  /* 0x000c00000c177984 */ /* 0x000f280000000000 */
[----:B------:R-:W4:Y:S04]  /*30f0*/  LDS.U8 R7, [R12+0x800] ;  /* 0x000800000c077984 */ /* 0x000f280000000000 */
[----:B0-----:R-:W0:Y:S04]  /*3100*/  LDS.U8 R15, [R12+0x808] ;  /* 0x000808000c0f7984 */ /* 0x001e280000000000 */
[----:B------:R-:W0:Y:S01]  /*3110*/  LDS.U8 R115, [R12+0xc08] ;  /* 0x000c08000c737984 */ /* 0x000e220000000000 */
[----:B-1----:R-:W-:-:S03]  /*3120*/  PRMT R8, R21, 0x7604, R8 ;  /* 0x0000760415087816 */ /* 0x002fc60000000008 */
[----:B------:R-:W1:Y:S04]  /*3130*/  LDS.U8 R111, [R12+0xc40] ;  /* 0x000c40000c6f7984 */ /* 0x000e680000000000 */
[----:B------:R-:W1:Y:S01]  /*3140*/  LDS.U8 R9, [R12+0x840] ;  /* 0x000840000c097984 */ /* 0x000e620000000000 */
[----:B--2---:R-:W-:-:S03]  /*3150*/  PRMT R4, R5, 0x7604, R4 ;  /* 0x0000760405047816 */ /* 0x004fc60000000004 */
[----:B------:R-:W2:Y:S04]  /*3160*/  LDS.U8 R109, [R12+0x848] ;  /* 0x000848000c6d7984 */ /* 0x000ea80000000000 */
[----:B------:R-:W2:Y:S01]  /*3170*/  LDS.U8 R117, [R12+0xc48] ;  /* 0x000c48000c757984 */ /* 0x000ea20000000000 */
[----:B---3--:R-:W-:Y:S02]  /*3180*/  PRMT R6, R11, 0x7604, R6 ;  /* 0x000076040b067816 */ /* 0x008fe40000000006 */
[----:B----4-:R-:W-:Y:S02]  /*3190*/  PRMT R10, R113, 0x7604, R10 ;  /* 0x00007604710a7816 */ /* 0x010fe4000000000a */
[----:B------:R-:W-:Y:S02]  /*31a0*/  PRMT R8, R23, 0x7054, R8 ;  /* 0x0000705417087816 */ /* 0x000fe40000000008 */
[----:B------:R-:W-:-:S02]  /*31b0*/  PRMT R4, R7, 0x7054, R4 ;  /* 0x0000705407047816 */ /* 0x000fc40000000004 */
[----:B0-----:R-:W-:Y:S02]  /*31c0*/  PRMT R6, R15, 0x7054, R6 ;  /* 0x000070540f067816 */ /* 0x001fe40000000006 */
[----:B------:R-:W-:Y:S02]  /*31d0*/  PRMT R10, R115, 0x7054, R10 ;  /* 0x00007054730a7816 */ /* 0x000fe4000000000a */
[----:B-1----:R-:W-:Y:S02]  /*31e0*/  PRMT R110, R111, 0x654, R8 ;  /* 0x000006546f6e7816 */ /* 0x002fe40000000008 */
[----:B------:R-:W-:Y:S02]  /*31f0*/  PRMT R108, R9, 0x654, R4 ;  /* 0x00000654096c7816 */ /* 0x000fe40000000004 */
[----:B--2---:R-:W-:Y:S02]  /*3200*/  PRMT R109, R109, 0x654, R6 ;  /* 0x000006546d6d7816 */ /* 0x004fe40000000006 */
[----:B------:R-:W-:Y:S01]  /*3210*/  PRMT R111, R117, 0x654, R10 ;  /* 0x00000654756f7816 */ /* 0x000fe2000000000a */
[----:B------:R-:W-:Y:S01]  /*3220*/  UIADD3 UR6, UR9, 0x6, URZ ;  /* 0x0000000609067890 */ /* 0x000fe2000fffe03f */
[----:B------:R-:W-:Y:S01]  /*3230*/  WARPGROUP.ARRIVE ;  /* 0x00000000000079c5 */ /* 0x000fe20000000000 */
[----:B------:R-:W-:Y:S01]  /*3240*/  UMOV UR7, 0x40000040 ;  /* 0x4000004000077882 */ /* 0x000fe20000000000 */
[C---:B------:R-:W-:Y:S01]  /*3250*/  ISETP.GT.AND P1, PT, R3.reuse, 0x2, PT ;  /* 0x000000020300780c */ /* 0x040fe20003f24270 */
[----:B------:R-:W-:Y:S01]  /*3260*/  VIADD R3, R3, 0xffffffff ;  /* 0xffffffff03037836 */ /* 0x000fe20000000000 */
[----:B------:R-:W-:-:S04]  /*3270*/  R2UR UR10, R0 ;  /* 0x00000000000a72ca */ /* 0x000fc800000e0000 */
[----:B------:R-:W-:Y:S03]  /*3280*/  QGMMA.64x128x32.F32.E4M3.E5M2 R24, R104, gdesc[UR4], R24, gsb0 ;  /* 0x01e0000468187df3 */ /* 0x000fe60008002818 */
[----:B------:R-:W-:-:S04]  /*3290*/  WARPGROUP.DEPBAR.LE gsb0, 0x0 ;  /* 0x00008000000079c5 */ /* 0x000fc80000010000 */
[----:B------:R-:W-:Y:S05]  /*32a0*/  @P1 BRA `(.L_x_38) ;  /* 0xfffffff400401947 */ /* 0x000fea000383ffff */
.L_x_30:
[----:B------:R-:W-:Y:S01]  /*32b0*/  IMAD.MOV.U32 R5, RZ, RZ, 0x40000040 ;  /* 0x40000040ff057424 */ /* 0x000fe200078e00ff */
[----:B------:R-:W-:Y:S01]  /*32c0*/  LEA R4, R0, UR8, 0xa ;  /* 0x0000000800047c11 */ /* 0x000fe2000f8e50ff */
[----:B------:R-:W-:Y:S01]  /*32d0*/  WARPGROUP.ARRIVE ;  /* 0x00000000000079c5 */ /* 0x000fe20000000000 */
[----:B------:R-:W-:Y:S01]  /*32e0*/  IADD3 R113, R13, UR44, R94 ;  /* 0x0000002c0d717c10 */ /* 0x000fe2000fffe05e */
[----:B------:R-:W-:Y:S01]  /*32f0*/  IMAD.MOV.U32 R7, RZ, RZ, 0x40000040 ;  /* 0x40000040ff077424 */ /* 0x000fe200078e00ff */
[C---:B------:R-:W-:Y:S01]  /*3300*/  R2UR UR6, R4.reuse ;  /* 0x00000000040672ca */ /* 0x040fe200000e0000 */
[----:B------:R-:W-:Y:S01]  /*3310*/  VIADD R6, R4, 0x2 ;  /* 0x0000000204067836 */ /* 0x000fe20000000000 */
[----:B------:R-:W-:Y:S01]  /*3320*/  R2UR UR7, R5 ;  /* 0x00000000050772ca */ /* 0x000fe200000e0000 */
[----:B------:R-:W-:-:S12]  /*3330*/  IMAD.IADD R14, R100, 0x1, R113 ;  /* 0x00000001640e7824 */ /* 0x000fd800078e0271 */
[----:B------:R-:W-:Y:S01]  /*3340*/  QGMMA.64x128x32.F32.E4M3.E5M2 R24, R108, gdesc[UR4], R24, gsb0 ;  /* 0x01e000046c187df3 */ /* 0x000fe20008002818 */
[----:B------:R-:W-:Y:S02]  /*3350*/  R2UR UR6, R6 ;  /* 0x00000000060672ca */ /* 0x000fe400000e0000 */
[----:B------:R-:W-:Y:S01]  /*3360*/  R2UR UR7, R7 ;  /* 0x00000000070772ca */ /* 0x000fe200000e0000 */
[----:B------:R-:W-:Y:S02]  /*3370*/  WARPGROUP.DEPBAR.LE gsb0, 0x0 ;  /* 0x00008000000079c5 */ /* 0x000fe40000010000 */
[----:B------:R-:W-:Y:S04]  /*3380*/  LDS.U8 R0, [R113+0x1000] ;  /* 0x0010000071007984 */ /* 0x000fe80000000000 */
[----:B------:R-:W0:Y:S04]  /*3390*/  LDS.U8 R3, [R113+0x1040] ;  /* 0x0010400071037984 */ /* 0x000e280000000000 */
[----:B------:R-:W-:Y:S04]  /*33a0*/  LDS.U8 R8, [R113+0x1008] ;  /* 0x0010080071087984 */ /* 0x000fe80000000000 */
[----:B------:R-:W1:Y:S04]  /*33b0*/  LDS.U8 R13, [R113+0x1048] ;  /* 0x00104800710d7984 */ /* 0x000e680000000000 */
[----:B------:R-:W-:Y:S04]  /*33c0*/  LDS.U8 R10, [R113+0x1400] ;  /* 0x00140000710a7984 */ /* 0x000fe80000000000 */
[----:B------:R-:W2:Y:S04]  /*33d0*/  LDS.U8 R21, [R113+0x1440] ;  /* 0x0014400071157984 */ /* 0x000ea80000000000 */
[----:B------:R-:W-:Y:S04]  /*33e0*/  LDS.U8 R12, [R113+0x1408] ;  /* 0x00140800710c7984 */ /* 0x000fe80000000000 */
[----:B------:R-:W3:Y:S04]  /*33f0*/  LDS.U8 R107, [R113+0x1448] ;  /* 0x00144800716b7984 */ /* 0x000ee80000000000 */
        /* <DEDUP_REMOVED lines=53> */
.L_x_39:
        /* <DEDUP_REMOVED lines=8> */
.L_x_40:
[C---:B------:R-:W-:Y:S01]  /*37d0*/  VIADD R6, R4.reuse, 0x4 ;  /* 0x0000000404067836 */ /* 0x040fe20000000000 */
[----:B------:R-:W-:Y:S01]  /*37e0*/  WARPGROUP.ARRIVE ;  /* 0x00000000000079c5 */ /* 0x000fe20000000000 */
[----:B------:R-:W-:Y:S02]  /*37f0*/  IMAD.MOV.U32 R7, RZ, RZ, 0x40000040 ;  /* 0x40000040ff077424 */ /* 0x000fe400078e00ff */
[----:B------:R-:W-:Y:S01]  /*3800*/  VIADD R4, R4, 0x6 ;  /* 0x0000000604047836 */ /* 0x000fe20000000000 */
[----:B------:R-:W-:Y:S01]  /*3810*/  R2UR UR6, R6 ;  /* 0x00000000060672ca */ /* 0x000fe200000e0000 */
[----:B------:R-:W-:Y:S01]  /*3820*/  IMAD.MOV.U32 R5, RZ, RZ, 0x40000040 ;  /* 0x40000040ff057424 */ /* 0x000fe200078e00ff */
[----:B------:R-:W-:-:S13]  /*3830*/  R2UR UR7, R7 ;  /* 0x00000000070772ca */ /* 0x000fda00000e0000 */
        /* <DEDUP_REMOVED lines=35> */
.L_x_26:
[----:B------:R-:W-:-:S04]  /*3a70*/  IMAD.U32 R0, RZ, RZ, UR47 ;  /* 0x0000002fff007e24 */ /* 0x000fc8000f8e00ff */
[----:B------:R0:W-:Y:S01]  /*3a80*/  SYNCS.ARRIVE.TRANS64.A1T0 RZ, [R0+UR45], RZ ;  /* 0x000000ff00ff79a7 */ /* 0x0001e2000810002d */
[----:B------:R-:W-:Y:S05]  /*3a90*/  @!P0 BRA `(.L_x_41) ;  /* 0x0000000000048947 */ /* 0x000fea0003800000 */
[----:B------:R-:W-:Y:S01]  /*3aa0*/  BPT.TRAP 0x1 ;  /* 0x000000040000795c */ /* 0x000fe20000300000 */
.L_x_41:
[----:B------:R-:W-:Y:S02]  /*3ab0*/  UIADD3 UR6, UR41, UR36, URZ ;  /* 0x0000002429067290 */ /* 0x000fe4000fffe03f */
[----:B------:R-:W-:Y:S02]  /*3ac0*/  UISETP.GT.U32.AND UP0, UPT, UR38, 0x1, UPT ;  /* 0x000000012600788c */ /* 0x000fe4000bf04070 */
[----:B------:R-:W-:-:S04]  /*3ad0*/  UIMAD.WIDE.U32 UR4, UR6, 0x38e38e39, URZ ;  /* 0x38e38e39060478a5 */ /* 0x000fc8000f8e003f */
[----:B------:R-:W-:Y:S01]  /*3ae0*/  USHF.R.U32.HI UR4, URZ, 0x1, UR5 ;  /* 0x000000013f047899 */ /* 0x000fe20008011605 */
[----:B------:R-:W-:-:S03]  /*3af0*/  PLOP3.LUT P0, PT, PT, PT, UP0, 0x80, 0x0 ;  /* 0x000000000000781c */ /* 0x000fc60003f0f008 */
[----:B------:R-:W-:-:S04]  /*3b00*/  UIMAD UR6, UR4, -0x9, UR6 ;  /* 0xfffffff7040678a4 */ /* 0x000fc8000f8e0206 */
[----:B------:R-:W-:-:S04]  /*3b10*/  ULEA UR6, UR6, UR44, 0x3 ;  /* 0x0000002c06067291 */ /* 0x000fc8000f8e183f */
[----:B------:R-:W-:-:S04]  /*3b20*/  UIADD3 UR6, UR6, 0x48, URZ ;  /* 0x0000004806067890 */ /* 0x000fc8000fffe03f */
[----:B------:R-:W-:-:S09]  /*3b30*/  UPRMT UR6, URZ, 0x654, UR6 ;  /* 0x000006543f067896 */ /* 0x000fd20008000006 */
[----:B------:R-:W-:Y:S01]  /*3b40*/  SYNCS.ARRIVE.TRANS64.RED.A1T0 RZ, [UR6], RZ ;  /* 0x000000ffffff79a7 */ /* 0x000fe20008100406 */
[----:B------:R-:W-:Y:S05]  /*3b50*/  @P0 BRA `(.L_x_42) ;  /* 0x0000000000040947 */ /* 0x000fea0003800000 */
[----:B------:R-:W-:Y:S01]  /*3b60*/  BPT.TRAP 0x1 ;  /* 0x000000040000795c */ /* 0x000fe20000300000 */
.L_x_42:
[----:B------:R-:W-:Y:S01]  /*3b70*/  SHF.L.U32 R3, R101, 0x1f, RZ ;  /* 0x0000001f65037819 */ /* 0x000fe200000006ff */
[----:B------:R-:W-:Y:S01]  /*3b80*/  UIADD3 UR36, UR42, UR36, URZ ;  /* 0x000000242a247290 */ /* 0x000fe2000fffe03f */
[----:B0-----:R-:W-:Y:S01]  /*3b90*/  IMAD.SHL.U32 R0, R22, 0x40, RZ ;  /* 0x0000004016007824 */ /* 0x001fe200078e00ff */
[----:B------:R-:W-:Y:S01]  /*3ba0*/  UISETP.GE.U32.AND UP1, UPT, UR42, 0x9, UPT ;  /* 0x000000092a00788c */ /* 0x000fe2000bf26070 */
[----:B------:R-:W0:Y:S01]  /*3bb0*/  SYNCS.PHASECHK.TRANS64.TRYWAIT P0, [UR46+0x8], R3 ;  /* 0x00000803ff0075a7 */ /* 0x000e22000800016e */
[----:B------:R-:W-:Y:S02]  /*3bc0*/  UISETP.GT.U32.AND UP0, UPT, UR36, 0x8, UPT ;  /* 0x000000082400788c */ /* 0x000fe4000bf04070 */
[----:B------:R-:W-:Y:S02]  /*3bd0*/  UIMAD.WIDE.U32 UR4, UR36, 0x38e38e39, URZ ;  /* 0x38e38e39240478a5 */ /* 0x000fe4000f8e003f */
[----:B------:R-:W-:Y:S02]  /*3be0*/  UISETP.LT.U32.AND UP0, UPT, UR42, 0x9, UP0 ;  /* 0x000000092a00788c */ /* 0x000fe40008701070 */
[----:B------:R-:W-:-:S02]  /*3bf0*/  USHF.R.U32.HI UR4, URZ, 0x1, UR5 ;  /* 0x000000013f047899 */ /* 0x000fc40008011605 */
[----:B------:R-:W-:Y:S02]  /*3c00*/  USEL UR6, URZ, 0x1, !UP0 ;  /* 0x000000013f067887 */ /* 0x000fe4000c000000 */
[----:B------:R-:W-:Y:S02]  /*3c10*/  UIMAD UR36, UR4, -0x9, UR36 ;  /* 0xfffffff7042478a4 */ /* 0x000fe4000f8e0224 */
[----:B------:R-:W-:-:S04]  /*3c20*/  ULOP3.LUT UR37, UR37, UR6, URZ, 0x3c, !UPT ;  /* 0x0000000625257292 */ /* 0x000fc8000f8e3c3f */
[----:B------:R-:W-:Y:S01]  /*3c30*/  @UP1 ULOP3.LUT UR37, UR37, 0x1, UR4, 0x78, !UPT ;  /* 0x0000000125251892 */ /* 0x000fe2000f8e7804 */
[----:B0-----:R-:W-:Y:S11]  /*3c40*/  @!P0 BRA `(.L_x_43) ;  /* 0x0000006400388947 */ /* 0x001ff60003800000 */
.L_x_210:
[----:B------:R-:W-:Y:S01]  /*3c50*/  ULDC UR4, c[0x0][0x284] ;  /* 0x0000a10000047ab9 */ /* 0x000fe20000000800 */
[----:B------:R-:W-:Y:S01]  /*3c60*/  IMAD.SHL.U32 R11, R19, 0x80, RZ ;  /* 0x00000080130b7824 */ /* 0x000fe200078e00ff */
[----:B------:R-:W-:Y:S01]  /*3c70*/  ISETP.GE.AND P0, PT, R0, UR4, PT ;  /* 0x0000000400007c0c */ /* 0x000fe2000bf06270 */
[----:B------:R-:W-:-:S03]  /*3c80*/  ULDC UR4, c[0x0][0x288] ;  /* 0x0000a20000047ab9 */ /* 0x000fc60000000800 */
[----:B------:R-:W-:-:S13]  /*3c90*/  ISETP.GE.OR P0, PT, R11, UR4, P0 ;  /* 0x000000040b007c0c */ /* 0x000fda0008706670 */
[----:B------:R-:W-:Y:S05]  /*3ca0*/  @P0 BRA `(.L_x_44) ;  /* 0x0000004400d40947 */ /* 0x000fea0003800000 */
[----:B------:R-:W1:Y:S01]  /*3cb0*/  LDC.64 R8, c[0x0][0x5c8] ;  /* 0x00017200ff087b82 */ /* 0x000e620000000a00 */
[----:B------:R-:W-:Y:S01]  /*3cc0*/  SHF.R.S32.HI R10, RZ, 0x1f, R18 ;  /* 0x0000001fff0a7819 */ /* 0x000fe20000011412 */
[----:B------:R-:W-:Y:S01]  /*3cd0*/  ULDC.64 UR4, c[0x0][0x5d0] ;  /* 0x0001740000047ab9 */ /* 0x000fe20000000a00 */
[----:B------:R-:W-:Y:S01]  /*3ce0*/  SHF.R.S32.HI R13, RZ, 0x1f, R11 ;  /* 0x0000001fff0d7819 */ /* 0x000fe2000001140b */
[----:B0-----:R-:W-:Y:S01]  /*3cf0*/  IMAD.WIDE.U32 R4, R18, UR4, R92 ;  /* 0x0000000412047c25 */ /* 0x001fe2000f8e005c */
[----:B------:R-:W-:Y:S03]  /*3d00*/  BSSY B0, `(.L_x_44) ;  /* 0x000046f000007945 */ /* 0x000fe60003800000 */
[----:B------:R-:W-:Y:S01]  /*3d10*/  IMAD R3, R10, UR4, RZ ;  /* 0x000000040a037c24 */ /* 0x000fe2000f8e02ff */
[----:B------:R-:W-:Y:S01]  /*3d20*/  IADD3 R6, P0, R11, R4, RZ ;  /* 0x000000040b067210 */ /* 0x000fe20007f1e0ff */
[----:B------:R-:W-:-:S04]  /*3d30*/  IMAD.WIDE R22, R22, 0x40, R90 ;  /* 0x0000004016167825 */ /* 0x000fc800078e025a */
[----:B------:R-:W-:Y:S01]  /*3d40*/  IMAD R3, R18, UR5, R3 ;  /* 0x0000000512037c24 */ /* 0x000fe2000f8e0203 */
[----:B------:R-:W-:Y:S01]  /*3d50*/  ULDC.64 UR4, c[0x0][0x5c0] ;  /* 0x0001700000047ab9 */ /* 0x000fe20000000a00 */
[----:B------:R-:W-:Y:S02]  /*3d60*/  IMAD.IADD R15, R95, 0x1, -R0 ;  /* 0x000000015f0f7824 */ /* 0x000fe400078e0a00 */
[----:B------:R-:W-:Y:S01]  /*3d70*/  IMAD.IADD R12, R96, 0x1, -R11 ;  /* 0x00000001600c7824 */ /* 0x000fe200078e0a0b */
[----:B------:R-:W-:Y:S01]  /*3d80*/  IADD3.X R7, R13, R5, R3, P0, !PT ;  /* 0x000000050d077210 */ /* 0x000fe200007fe403 */
[-C--:B-1----:R-:W-:Y:S02]  /*3d90*/  IMAD R4, R23, R8.reuse, RZ ;  /* 0x0000000817047224 */ /* 0x082fe400078e02ff */
[----:B------:R-:W-:-:S04]  /*3da0*/  IMAD.WIDE.U32 R6, R22, R8, R6 ;  /* 0x0000000816067225 */ /* 0x000fc800078e0006 */
[----:B------:R-:W-:Y:S01]  /*3db0*/  IMAD R5, R22, R9, R4 ;  /* 0x0000000916057224 */ /* 0x000fe200078e0204 */
[----:B------:R-:W-:Y:S02]  /*3dc0*/  LEA R4, P0, R8, R6, 0x3 ;  /* 0x0000000608047211 */ /* 0x000fe400078018ff */
[----:B------:R-:W-:Y:S01]  /*3dd0*/  IADD3 R6, P1, R6, UR4, RZ ;  /* 0x0000000406067c10 */ /* 0x000fe2000ff3e0ff */
[----:B------:R-:W-:Y:S01]  /*3de0*/  IMAD.IADD R5, R7, 0x1, R5 ;  /* 0x0000000107057824 */ /* 0x000fe200078e0205 */
[----:B------:R-:W-:-:S04]  /*3df0*/  IADD3 R4, P2, R4, UR4, RZ ;  /* 0x0000000404047c10 */ /* 0x000fc8000ff5e0ff */
[----:B------:R-:W-:Y:S02]  /*3e00*/  LEA.HI.X R3, R8, R5, R9, 0x3, P0 ;  /* 0x0000000508037211 */ /* 0x000fe400000f1c09 */
[----:B-----5:R-:W-:Y:S02]  /*3e10*/  FSETP.NEU.AND P0, PT, R89, RZ, PT ;  /* 0x000000ff5900720b */ /* 0x020fe40003f0d000 */
[----:B------:R-:W-:Y:S02]  /*3e20*/  IADD3.X R7, R5, UR5, RZ, P1, !PT ;  /* 0x0000000505077c10 */ /* 0x000fe40008ffe4ff */
[----:B------:R-:W-:-:S09]  /*3e30*/  IADD3.X R5, R3, UR5, RZ, P2, !PT ;  /* 0x0000000503057c10 */ /* 0x000fd200097fe4ff */
[----:B------:R-:W-:Y:S05]  /*3e40*/  @!P0 BRA `(.L_x_45) ;  /* 0x0000003400608947 */ /* 0x000fea0003800000 */
[----:B------:R-:W0:Y:S01]  /*3e50*/  LDC.64 R20, c[0x0][0x5b0] ;  /* 0x00016c00ff147b82 */ /* 0x000e220000000a00 */
[----:B------:R-:W-:Y:S01]  /*3e60*/  ULDC.64 UR4, c[0x0][0x5b8] ;  /* 0x00016e0000047ab9 */ /* 0x000fe20000000a00 */
[----:B------:R-:W-:Y:S01]  /*3e70*/  BSSY B1, `(.L_x_46) ;  /* 0x0000011000017945 */ /* 0x000fe20003800000 */
[----:B------:R-:W-:-:S04]  /*3e80*/  IMAD.WIDE.U32 R8, R18, UR4, R92 ;  /* 0x0000000412087c25 */ /* 0x000fc8000f8e005c */
[----:B------:R-:W-:Y:S01]  /*3e90*/  IMAD R3, R10, UR4, RZ ;  /* 0x000000040a037c24 */ /* 0x000fe2000f8e02ff */
[----:B------:R-:W1:Y:S01]  /*3ea0*/  LDC.64 R102, c[0x0][0x5a8] ;  /* 0x00016a00ff667b82 */ /* 0x000e620000000a00 */
[----:B------:R-:W-:Y:S02]  /*3eb0*/  IADD3 R10, P0, R11, R8, RZ ;  /* 0x000000080b0a7210 */ /* 0x000fe40007f1e0ff */
[----:B------:R-:W-:-:S05]  /*3ec0*/  IMAD R3, R18, UR5, R3 ;  /* 0x0000000512037c24 */ /* 0x000fca000f8e0203 */
[----:B------:R-:W-:Y:S02]  /*3ed0*/  IADD3.X R11, R13, R9, R3, P0, !PT ;  /* 0x000000090d0b7210 */ /* 0x000fe400007fe403 */
[----:B------:R-:W-:-:S04]  /*3ee0*/  ISETP.GE.AND P0, PT, R15, 0x1, PT ;  /* 0x000000010f00780c */ /* 0x000fc80003f06270 */
[----:B------:R-:W-:Y:S01]  /*3ef0*/  ISETP.LT.OR P3, PT, R12, 0x1, !P0 ;  /* 0x000000010c00780c */ /* 0x000fe20004761670 */
[-C--:B0-----:R-:W-:Y:S02]  /*3f00*/  IMAD R0, R23, R20.reuse, RZ ;  /* 0x0000001417007224 */ /* 0x081fe400078e02ff */
[----:B------:R-:W-:-:S04]  /*3f10*/  IMAD.WIDE.U32 R8, R22, R20, R10 ;  /* 0x0000001416087225 */ /* 0x000fc800078e000a */
[----:B------:R-:W-:Y:S01]  /*3f20*/  IMAD R0, R22, R21, R0 ;  /* 0x0000001516007224 */ /* 0x000fe200078e0200 */
[----:B-1----:R-:W-:-:S04]  /*3f30*/  IADD3 R8, P1, R8, R102, RZ ;  /* 0x0000006608087210 */ /* 0x002fc80007f3e0ff */
[--C-:B------:R-:W-:Y:S02]  /*3f40*/  IADD3.X R9, R103, R9, R0.reuse, P1, !PT ;  /* 0x0000000967097210 */ /* 0x100fe40000ffe400 */
[----:B------:R-:W-:Y:S01]  /*3f50*/  PRMT R0, RZ, 0x7610, R0 ;  /* 0x00007610ff007816 */ /* 0x000fe20000000000 */
[----:B------:R-:W-:Y:S06]  /*3f60*/  @P3 BRA `(.L_x_47) ;  /* 0x0000000000043947 */ /* 0x000fec0003800000 */
[----:B------:R0:W5:Y:S02]  /*3f70*/  LDG.E.U8 R0, desc[UR52][R8.64] ;  /* 0x0000003408007981 */ /* 0x000164000c1e1100 */
.L_x_47:
[----:B------:R-:W-:Y:S05]  /*3f80*/  BSYNC B1 ;  /* 0x0000000000017941 */ /* 0x000fea0003800000 */
.L_x_46:
[----:B-----5:R-:W-:Y:S01]  /*3f90*/  LOP3.LUT R0, R0, 0xff, RZ, 0xc0, !PT ;  /* 0x000000ff00007812 */ /* 0x020fe200078ec0ff */
[----:B------:R-:W-:Y:S01]  /*3fa0*/  BSSY B1, `(.L_x_48) ;  /* 0x000000b000017945 */ /* 0x000fe20003800000 */
[----:B------:R-:W-:Y:S02]  /*3fb0*/  ISETP.LT.OR P2, PT, R12, 0x2, !P0 ;  /* 0x000000020c00780c */ /* 0x000fe40004741670 */
[----:B------:R-:W-:-:S05]  /*3fc0*/  F2FP.F16.E4M3.UNPACK_B R0, R0 ;  /* 0x00000000ff00723e */ /* 0x000fca00020006ff */
[----:B------:R-:W-:-:S05]  /*3fd0*/  HADD2.F32 R0, -RZ, R0.H0_H0 ;  /* 0x20000000ff007230 */ /* 0x000fca0000004100 */
[----:B------:R-:W-:Y:S01]  /*3fe0*/  FMUL R3, R0, R89 ;  /* 0x0000005900037220 */ /* 0x000fe20000400000 */
[----:B------:R-:W-:-:S03]  /*3ff0*/  PRMT R0, RZ, 0x7610, R0 ;  /* 0x00007610ff007816 */ /* 0x000fc60000000000 */
[----:B------:R-:W-:-:S05]  /*4000*/  FFMA R3, R24, R88, R3 ;  /* 0x0000005818037223 */ /* 0x000fca0000000003 */
[----:B------:R-:W-:-:S05]  /*4010*/  F2FP.SATFINITE.E4M3.F32.PACK_AB_MERGE_C R3, RZ, R3, RZ ;  /* 0x00000003ff03723e */ /* 0x000fca00048070ff */
[----:B------:R1:W-:Y:S01]  /*4020*/  @!P3 STG.E.U8 desc[UR52][R6.64], R3 ;  /* 0x000000030600b986 */ /* 0x0003e2000c101134 */
[----:B------:R-:W-:Y:S05]  /*4030*/  @P2 BRA `(.L_x_49) ;  /* 0x0000000000042947 */ /* 0x000fea0003800000 */
[----:B------:R2:W5:Y:S02]  /*4040*/  LDG.E.U8 R0, desc[UR52][R8.64+0x1] ;  /* 0x0000013408007981 */ /* 0x000564000c1e1100 */
.L_x_49:
[----:B------:R-:W-:Y:S05]  /*4050*/  BSYNC B1 ;  /* 0x0000000000017941 */ /* 0x000fea0003800000 */
.L_x_48:
[----:B-----5:R-:W-:Y:S01]  /*4060*/  LOP3.LUT R0, R0, 0xff, RZ, 0xc0, !PT ;  /* 0x000000ff00007812 */ /* 0x020fe200078ec0ff */
[----:B------:R-:W-:Y:S01]  /*4070*/  BSSY B1, `(.L_x_50) ;  /* 0x0000013000017945 */ /* 0x000fe20003800000 */
[----:B-1----:R-:W-:Y:S02]  /*4080*/  IADD3 R3, P1, R22, 0x8, RZ ;  /* 0x0000000816037810 */ /* 0x002fe40007f3e0ff */
[----:B------:R-:W-:-:S03]  /*4090*/  F2FP.F16.E4M3.UNPACK_B R0, R0 ;  /* 0x00000000ff00723e */ /* 0x000fc600020006ff */
[----:B------:R-:W-:Y:S01]  /*40a0*/  IMAD.X R23, RZ, RZ, R23, P1 ;  /* 0x000000ffff177224 */ /* 0x000fe200008e0617 */
[----:B------:R-:W-:Y:S01]  /*40b0*/  ISETP.GE.AND P1, PT, R15, 0x9, PT ;  /* 0x000000090f00780c */ /* 0x000fe20003f26270 */
[----:B------:R-:W-:Y:S02]  /*40c0*/  HADD2.F32 R0, -RZ, R0.H0_H0 ;  /* 0x20000000ff007230 */ /* 0x000fe40000004100 */
[-C--:B------:R-:W-:Y:S01]  /*40d0*/  IMAD R14, R23, R20.reuse, RZ ;  /* 0x00000014170e7224 */ /* 0x080fe200078e02ff */
[----:B------:R-:W-:Y:S01]  /*40e0*/  ISETP.LT.OR P4, PT, R12, 0x1, !P1 ;  /* 0x000000010c00780c */ /* 0x000fe20004f81670 */
[----:B------:R-:W-:-:S04]  /*40f0*/  IMAD.WIDE.U32 R10, R3, R20, R10 ;  /* 0x00000014030a7225 */ /* 0x000fc800078e000a */
[----:B------:R-:W-:Y:S01]  /*4100*/  FMUL R0, R0, R89 ;  /* 0x0000005900007220 */ /* 0x000fe20000400000 */
[----:B------:R-:W-:-:S03]  /*4110*/  IMAD R14, R3, R21, R14 ;  /* 0x00000015030e7224 */ /* 0x000fc600078e020e */
[----:B------:R-:W-:-:S01]  /*4120*/  FFMA R0, R25, R88, R0 ;  /* 0x0000005819007223 */ /* 0x000fc20000000000 */
[----:B------:R-:W-:-:S04]  /*4130*/  IADD3 R10, P3, R10, R102, RZ ;  /* 0x000000660a0a7210 */ /* 0x000fc80007f7e0ff */
[----:B------:R-:W-:Y:S02]  /*4140*/  F2FP.SATFINITE.E4M3.F32.PACK_AB_MERGE_C R3, RZ, R0, RZ ;  /* 0x00000000ff03723e */ /* 0x000fe400048070ff */
[----:B------:R-:W-:Y:S02]  /*4150*/  IADD3.X R11, R103, R11, R14, P3, !PT ;  /* 0x0000000b670b7210 */ /* 0x000fe40001ffe40e */
[----:B------:R-:W-:Y:S01]  /*4160*/  PRMT R0, RZ, 0x7610, R0 ;  /* 0x00007610ff007816 */ /* 0x000fe20000000000 */
[----:B------:R1:W-:Y:S01]  /*4170*/  @!P2 STG.E.U8 desc[UR52][R6.64+0x1], R3 ;  /* 0x000001030600a986 */ /* 0x0003e2000c101134 */
[----:B------:R-:W-:Y:S05]  /*4180*/  @P4 BRA `(.L_x_51) ;  /* 0x0000000000044947 */ /* 0x000fea0003800000 */
[----:B------:R3:W5:Y:S02]  /*4190*/  LDG.E.U8 R0, desc[UR52][R10.64] ;  /* 0x000000340a007981 */ /* 0x000764000c1e1100 */
.L_x_51:
[----:B------:R-:W-:Y:S05]  /*41a0*/  BSYNC B1 ;  /* 0x0000000000017941 */ /* 0x000fea0003800000 */
.L_x_50:
[----:B-----5:R-:W-:Y:S01]  /*41b0*/  LOP3.LUT R0, R0, 0xff, RZ, 0xc0, !PT ;  /* 0x000000ff00007812 */ /* 0x020fe200078ec0ff */
[----:B------:R-:W-:Y:S01]  /*41c0*/  BSSY B1, `(.L_x_52) ;  /* 0x000000b000017945 */ /* 0x000fe20003800000 */
[----:B------:R-:W-:Y:S02]  /*41d0*/  ISETP.LT.OR P2, PT, R12, 0x2, !P1 ;  /* 0x000000020c00780c */ /* 0x000fe40004f41670 */
[----:B------:R-:W-:-:S05]  /*41e0*/  F2FP.F16.E4M3.UNPACK_B R0, R0 ;  /* 0x00000000ff00723e */ /* 0x000fca00020006ff */
[----:B------:R-:W-:-:S05]  /*41f0*/  HADD2.F32 R0, -RZ, R0.H0_H0 ;  /* 0x20000000ff007230 */ /* 0x000fca0000004100 */
[----:B-1----:R-:W-:Y:S01]  /*4200*/  FMUL R3, R0, R89 ;  /* 0x0000005900037220 */ /* 0x002fe20000400000 */
[----:B------:R-:W-:-:S03]  /*4210*/  PRMT R0, RZ, 0x7610, R0 ;  /* 0x00007610ff007816 */ /* 0x000fc60000000000 */
[----:B------:R-:W-:-:S05]  /*4220*/  FFMA R3, R26, R88, R3 ;  /* 0x000000581a037223 */ /* 0x000fca0000000003 */
[----:B------:R-:W-:-:S05]  /*4230*/  F2FP.SATFINITE.E4M3.F32.PACK_AB_MERGE_C R3, RZ, R3, RZ ;  /* 0x00000003ff03723e */ /* 0x000fca00048070ff */
[----:B------:R1:W-:Y:S01]  /*4240*/  @!P4 STG.E.U8 desc[UR52][R4.64], R3 ;  /* 0x000000030400c986 */ /* 0x0003e2000c101134 */
[----:B------:R-:W-:Y:S05]  /*4250*/  @P2 BRA `(.L_x_53) ;  /* 0x0000000000042947 */ /* 0x000fea0003800000 */
[----:B------:R4:W5:Y:S02]  /*4260*/  LDG.E.U8 R0, desc[UR52][R10.64+0x1] ;  /* 0x000001340a007981 */ /* 0x000964000c1e1100 */
.L_x_53:
[----:B------:R-:W-:Y:S05]  /*4270*/  BSYNC B1 ;  /* 0x0000000000017941 */ /* 0x000fea0003800000 */
.L_x_52:
[----:B-----5:R-:W-:Y:S01]  /*4280*/  LOP3.LUT R0, R0, 0xff, RZ, 0xc0, !PT ;  /* 0x000000ff00007812 */ /* 0x020fe200078ec0ff */
[----:B------:R-:W-:Y:S01]  /*4290*/  BSSY B1, `(.L_x_54) ;  /* 0x000000b000017945 */ /* 0x000fe20003800000 */
[----:B------:R-:W-:Y:S02]  /*42a0*/  ISETP.LT.OR P3, PT, R12, 0x9, !P0 ;  /* 0x000000090c00780c */ /* 0x000fe40004761670 */
[----:B------:R-:W-:-:S05]  /*42b0*/  F2FP.F16.E4M3.UNPACK_B R0, R0 ;  /* 0x00000000ff00723e */ /* 0x000fca00020006ff */
[----:B------:R-:W-:-:S05]  /*42c0*/  HADD2.F32 R0, -RZ, R0.H0_H0 ;  /* 0x20000000ff007230 */ /* 0x000fca0000004100 */
[----:B------:R-:W-:-:S04]  /*42d0*/  FMUL R0, R0, R89 ;  /* 0x0000005900007220 */ /* 0x000fc80000400000 */
[----:B------:R-:W-:-:S05]  /*42e0*/  FFMA R0, R27, R88, R0 ;  /* 0x000000581b007223 */ /* 0x000fca0000000000 */
[----:B-1----:R-:W-:Y:S02]  /*42f0*/  F2FP.SATFINITE.E4M3.F32.PACK_AB_MERGE_C R3, RZ, R0, RZ ;  /* 0x00000000ff03723e */ /* 0x002fe400048070ff */
[----:B------:R-:W-:-:S03]  /*4300*/  PRMT R0, RZ, 0x7610, R0 ;  /* 0x00007610ff007816 */ /* 0x000fc60000000000 */
[----:B------:R1:W-:Y:S01]  /*4310*/  @!P2 STG.E.U8 desc[UR52][R4.64+0x1], R3 ;  /* 0x000001030400a986 */ /* 0x0003e2000c101134 */
[----:B------:R-:W-:Y:S05]  /*4320*/  @P3 BRA `(.L_x_55) ;  /* 0x0000000000043947 */ /* 0x000fea0003800000 */
[----:B------:R0:W5:Y:S02]  /*4330*/  LDG.E.U8 R0, desc[UR52][R8.64+0x8] ;  /* 0x0000083408007981 */ /* 0x000164000c1e1100 */
.L_x_55:
[----:B------:R-:W-:Y:S05]  /*4340*/  BSYNC B1 ;  /* 0x0000000000017941 */ /* 0x000fea0003800000 */
.L_x_54:
        /* <DEDUP_REMOVED lines=12> */
.L_x_57:
[----:B------:R-:W-:Y:S05]  /*4410*/  BSYNC B1 ;  /* 0x0000000000017941 */ /* 0x000fea0003800000 */
.L_x_56:
        /* <DEDUP_REMOVED lines=12> */
.L_x_59:
[----:B------:R-:W-:Y:S05]  /*44e0*/  BSYNC B1 ;  /* 0x0000000000017941 */ /* 0x000fea0003800000 */
.L_x_58:
        /* <DEDUP_REMOVED lines=12> */
.L_x_61:
[----:B------:R-:W-:Y:S05]  /*45b0*/  BSYNC B1 ;  /* 0x0000000000017941 */ /* 0x000fea0003800000 */
.L_x_60:
        /* <DEDUP_REMOVED lines=12> */
.L_x_63:
[----:B------:R-:W-:Y:S05]  /*4680*/  BSYNC B1 ;  /* 0x0000000000017941 */ /* 0x000fea0003800000 */
.L_x_62:
        /* <DEDUP_REMOVED lines=12> */
.L_x_65:
[----:B------:R-:W-:Y:S05]  /*4750*/  BSYNC B1 ;  /* 0x0000000000017941 */ /* 0x000fea0003800000 */
.L_x_64:
        /* <DEDUP_REMOVED lines=12> */
.L_x_67:
[----:B------:R-:W-:Y:S05]  /*4820*/  BSYNC B1 ;  /* 0x0000000000017941 */ /* 0x000fea0003800000 */
.L_x_66:
        /* <DEDUP_REMOVED lines=12> */
.L_x_69:
[----:B------:R-:W-:Y:S05]  /*48f0*/  BSYNC B1 ;  /* 0x0000000000017941 */ /* 0x000fea0003800000 */
.L_x_68:
        /* <DEDUP_REMOVED lines=12> */
.L_x_71:
[----:B------:R-:W-:Y:S05]  /*49c0*/  BSYNC B1 ;  /* 0x0000000000017941 */ /* 0x000fea0003800000 */
.L_x_70:
        /* <DEDUP_REMOVED lines=12> */
.L_x_73:
[----:B------:R-:W-:Y:S05]  /*4a90*/  BSYNC B1 ;  /* 0x0000000000017941 */ /* 0x000fea0003800000 */
.L_x_72:
        /* <DEDUP_REMOVED lines=12> */
.L_x_75:
[----:B------:R-:W-:Y:S05]  /*4b60*/  BSYNC B1 ;  /* 0x0000000000017941 */ /* 0x000fea0003800000 */
.L_x_74:
        /* <DEDUP_REMOVED lines=12> */
.L_x_77:
[----:B------:R-:W-:Y:S05]  /*4c30*/  BSYNC B1 ;  /* 0x0000000000017941 */ /* 0x000fea0003800000 */
.L_x_76:
        /* <DEDUP_REMOVED lines=12> */
.L_x_79:
[----:B------:R-:W-:Y:S05]  /*4d00*/  BSYNC B1 ;  /* 0x0000000000017941 */ /* 0x000fea0003800000 */
.L_x_78:
        /* <DEDUP_REMOVED lines=12> */
.L_x_81:
[----:B------:R-:W-:Y:S05]  /*4dd0*/  BSYNC B1 ;  /* 0x0000000000017941 */ /* 0x000fea0003800000 */
.L_x_80:
        /* <DEDUP_REMOVED lines=12> */
.L_x_83:
[----:B------:R-:W-:Y:S05]  /*4ea0*/  BSYNC B1 ;  /* 0x0000000000017941 */ /* 0x000fea0003800000 */
.L_x_82:
        /* <DEDUP_REMOVED lines=12> */
.L_x_85:
[----:B------:R-:W-:Y:S05]  /*4f70*/  BSYNC B1 ;  /* 0x0000000000017941 */ /* 0x000fea0003800000 */
.L_x_84:
        /* <DEDUP_REMOVED lines=12> */
.L_x_87:
[----:B------:R-:W-:Y:S05]  /*5040*/  BSYNC B1 ;  /* 0x0000000000017941 */ /* 0x000fea0003800000 */
.L_x_86:
        /* <DEDUP_REMOVED lines=12> */
.L_x_89:
[----:B------:R-:W-:Y:S05]  /*5110*/  BSYNC B1 ;  /* 0x0000000000017941 */ /* 0x000fea0003800000 */
.L_x_88:
        /* <DEDUP_REMOVED lines=12> */
.L_x_91:
[----:B------:R-:W-:Y:S05]  /*51e0*/  BSYNC B1 ;  /* 0x0000000000017941 */ /* 0x000fea0003800000 */
.L_x_90:
        /* <DEDUP_REMOVED lines=12> */
.L_x_93:
[----:B------:R-:W-:Y:S05]  /*52b0*/  BSYNC B1 ;  /* 0x0000000000017941 */ /* 0x000fea0003800000 */
.L_x_92:
        /* <DEDUP_REMOVED lines=12> */
.L_x_95:
[----:B------:R-:W-:Y:S05]  /*5380*/  BSYNC B1 ;  /* 0x0000000000017941 */ /* 0x000fea0003800000 */
.L_x_94:
        /* <DEDUP_REMOVED lines=12> */
.L_x_97:
[----:B------:R-:W-:Y:S05]  /*5450*/  BSYNC B1 ;  /* 0x0000000000017941 */ /* 0x000fea0003800000 */
.L_x_96:
        /* <DEDUP_REMOVED lines=12> */
.L_x_99:
[----:B------:R-:W-:Y:S05]  /*5520*/  BSYNC B1 ;  /* 0x0000000000017941 */ /* 0x000fea0003800000 */
.L_x_98:
        /* <DEDUP_REMOVED lines=12> */
.L_x_101:
[----:B------:R-:W-:Y:S05]  /*55f0*/  BSYNC B1 ;  /* 0x0000000000017941 */ /* 0x000fea0003800000 */
.L_x_100:
        /* <DEDUP_REMOVED lines=12> */
.L_x_103:
[----:B------:R-:W-:Y:S05]  /*56c0*/  BSYNC B1 ;  /* 0x0000000000017941 */ /* 0x000fea0003800000 */
.L_x_102:
        /* <DEDUP_REMOVED lines=12> */
.L_x_105:
[----:B------:R-:W-:Y:S05]  /*5790*/  BSYNC B1 ;  /* 0x0000000000017941 */ /* 0x000fea0003800000 */
.L_x_104:
        /* <DEDUP_REMOVED lines=12> */
.L_x_107:
[----:B------:R-:W-:Y:S05]  /*5860*/  BSYNC B1 ;  /* 0x0000000000017941 */ /* 0x000fea0003800000 */
.L_x_106:
        /* <DEDUP_REMOVED lines=12> */
.L_x_109:
[----:B------:R-:W-:Y:S05]  /*5930*/  BSYNC B1 ;  /* 0x0000000000017941 */ /* 0x000fea0003800000 */
.L_x_108:
        /* <DEDUP_REMOVED lines=12> */
.L_x_111:
[----:B------:R-:W-:Y:S05]  /*5a00*/  BSYNC B1 ;  /* 0x0000000000017941 */ /* 0x000fea0003800000 */
.L_x_110:
        /* <DEDUP_REMOVED lines=12> */
.L_x_113:
[----:B------:R-:W-:Y:S05]  /*5ad0*/  BSYNC B1 ;  /* 0x0000000000017941 */ /* 0x000fea0003800000 */
.L_x_112:
        /* <DEDUP_REMOVED lines=12> */
.L_x_115:
[----:B------:R-:W-:Y:S05]  /*5ba0*/  BSYNC B1 ;  /* 0x0000000000017941 */ /* 0x000fea0003800000 */
.L_x_114:
        /* <DEDUP_REMOVED lines=12> */
.L_x_117:
[----:B------:R-:W-:Y:S05]  /*5c70*/  BSYNC B1 ;  /* 0x0000000000017941 */ /* 0x000fea0003800000 */
.L_x_116:
        /* <DEDUP_REMOVED lines=12> */
.L_x_119:
[----:B------:R-:W-:Y:S05]  /*5d40*/  BSYNC B1 ;  /* 0x0000000000017941 */ /* 0x000fea0003800000 */
.L_x_118:
        /* <DEDUP_REMOVED lines=12> */
.L_x_121:
[----:B------:R-:W-:Y:S05]  /*5e10*/  BSYNC B1 ;  /* 0x0000000000017941 */ /* 0x000fea0003800000 */
.L_x_120:
        /* <DEDUP_REMOVED lines=12> */
.L_x_123:
[----:B------:R-:W-:Y:S05]  /*5ee0*/  BSYNC B1 ;  /* 0x0000000000017941 */ /* 0x000fea0003800000 */
.L_x_122:
        /* <DEDUP_REMOVED lines=12> */
.L_x_125:
[----:B------:R-:W-:Y:S05]  /*5fb0*/  BSYNC B1 ;  /* 0x0000000000017941 */ /* 0x000fea0003800000 */
.L_x_124:
        /* <DEDUP_REMOVED lines=12> */
.L_x_127:
[----:B------:R-:W-:Y:S05]  /*6080*/  BSYNC B1 ;  /* 0x0000000000017941 */ /* 0x000fea0003800000 */
.L_x_126:
        /* <DEDUP_REMOVED lines=12> */
.L_x_129:
[----:B------:R-:W-:Y:S05]  /*6150*/  BSYNC B1 ;  /* 0x0000000000017941 */ /* 0x000fea0003800000 */
.L_x_128:
        /* <DEDUP_REMOVED lines=12> */
.L_x_131:
[----:B------:R-:W-:Y:S05]  /*6220*/  BSYNC B1 ;  /* 0x0000000000017941 */ /* 0x000fea0003800000 */
.L_x_130:
        /* <DEDUP_REMOVED lines=12> */
.L_x_133:
[----:B------:R-:W-:Y:S05]  /*62f0*/  BSYNC B1 ;  /* 0x0000000000017941 */ /* 0x000fea0003800000 */
.L_x_132:
        /* <DEDUP_REMOVED lines=12> */
.L_x_135:
[----:B------:R-:W-:Y:S05]  /*63c0*/  BSYNC B1 ;  /* 0x0000000000017941 */ /* 0x000fea0003800000 */
.L_x_134:
        /* <DEDUP_REMOVED lines=12> */
.L_x_137:
[----:B------:R-:W-:Y:S05]  /*6490*/  BSYNC B1 ;  /* 0x0000000000017941 */ /* 0x000fea0003800000 */
.L_x_136:
        /* <DEDUP_REMOVED lines=12> */
.L_x_139:
[----:B------:R-:W-:Y:S05]  /*6560*/  BSYNC B1 ;  /* 0x0000000000017941 */ /* 0x000fea0003800000 */
.L_x_138:
        /* <DEDUP_REMOVED lines=12> */
.L_x_141:
[----:B------:R-:W-:Y:S05]  /*6630*/  BSYNC B1 ;  /* 0x0000000000017941 */ /* 0x000fea0003800000 */
.L_x_140:
        /* <DEDUP_REMOVED lines=12> */
.L_x_143:
[----:B------:R-:W-:Y:S05]  /*6700*/  BSYNC B1 ;  /* 0x0000000000017941 */ /* 0x000fea0003800000 */
.L_x_142:
        /* <DEDUP_REMOVED lines=12> */
.L_x_145:
[----:B------:R-:W-:Y:S05]  /*67d0*/  BSYNC B1 ;  /* 0x0000000000017941 */ /* 0x000fea0003800000 */
.L_x_144:
        /* <DEDUP_REMOVED lines=12> */
.L_x_147:
[----:B------:R-:W-:Y:S05]  /*68a0*/  BSYNC B1 ;  /* 0x0000000000017941 */ /* 0x000fea0003800000 */
.L_x_146:
        /* <DEDUP_REMOVED lines=12> */
.L_x_149:
[----:B------:R-:W-:Y:S05]  /*6970*/  BSYNC B1 ;  /* 0x0000000000017941 */ /* 0x000fea0003800000 */
.L_x_148:
        /* <DEDUP_REMOVED lines=12> */
.L_x_151:
[----:B------:R-:W-:Y:S05]  /*6a40*/  BSYNC B1 ;  /* 0x0000000000017941 */ /* 0x000fea0003800000 */
.L_x_150:
        /* <DEDUP_REMOVED lines=12> */
.L_x_153:
[----:B------:R-:W-:Y:S05]  /*6b10*/  BSYNC B1 ;  /* 0x0000000000017941 */ /* 0x000fea0003800000 */
.L_x_152:
        /* <DEDUP_REMOVED lines=12> */
.L_x_155:
[----:B------:R-:W-:Y:S05]  /*6be0*/  BSYNC B1 ;  /* 0x0000000000017941 */ /* 0x000fea0003800000 */
.L_x_154:
        /* <DEDUP_REMOVED lines=12> */
.L_x_157:
[----:B------:R-:W-:Y:S05]  /*6cb0*/  BSYNC B1 ;  /* 0x0000000000017941 */ /* 0x000fea0003800000 */
.L_x_156:
        /* <DEDUP_REMOVED lines=12> */
.L_x_159:
[----:B------:R-:W-:Y:S05]  /*6d80*/  BSYNC B1 ;  /* 0x0000000000017941 */ /* 0x000fea0003800000 */
.L_x_158:
        /* <DEDUP_REMOVED lines=12> */
.L_x_161:
[----:B------:R-:W-:Y:S05]  /*6e50*/  BSYNC B1 ;  /* 0x0000000000017941 */ /* 0x000fea0003800000 */
.L_x_160:
        /* <DEDUP_REMOVED lines=12> */
.L_x_163:
[----:B------:R-:W-:Y:S05]  /*6f20*/  BSYNC B1 ;  /* 0x0000000000017941 */ /* 0x000fea0003800000 */
.L_x_162:
        /* <DEDUP_REMOVED lines=12> */
.L_x_165:
[----:B------:R-:W-:Y:S05]  /*6ff0*/  BSYNC B1 ;  /* 0x0000000000017941 */ /* 0x000fea0003800000 */
.L_x_164:
        /* <DEDUP_REMOVED lines=12> */
.L_x_167:
[----:B------:R-:W-:Y:S05]  /*70c0*/  BSYNC B1 ;  /* 0x0000000000017941 */ /* 0x000fea0003800000 */
.L_x_166:
        /* <DEDUP_REMOVED lines=12> */
.L_x_169:
[----:B------:R-:W-:Y:S05]  /*7190*/  BSYNC B1 ;  /* 0x0000000000017941 */ /* 0x000fea0003800000 */
.L_x_168:
        /* <DEDUP_REMOVED lines=12> */
.L_x_171:
[----:B------:R-:W-:Y:S05]  /*7260*/  BSYNC B1 ;  /* 0x0000000000017941 */ /* 0x000fea0003800000 */
.L_x_170:
        /* <DEDUP_REMOVED lines=12> */
.L_x_173:
[----:B------:R-:W-:Y:S05]  /*7330*/  BSYNC B1 ;  /* 0x0000000000017941 */ /* 0x000fea0003800000 */
.L_x_172:
[----:B------:R-:W-:Y:S05]  /*7340*/  @P1 BRA `(.L_x_174) ;  /* 0x0000001000281947 */ /* 0x000fea0003800000 */
[----:B-----5:R-:W-:-:S04]  /*7350*/  LOP3.LUT R0, R0, 0xff, RZ, 0xc0, !PT ;  /* 0x000000ff00007812 */ /* 0x020fc800078ec0ff */
[----:B------:R-:W-:-:S05]  /*7360*/  F2FP.F16.E4M3.UNPACK_B R0, R0 ;  /* 0x00000000ff00723e */ /* 0x000fca00020006ff */
[----:B------:R-:W-:-:S05]  /*7370*/  HADD2.F32 R0, -RZ, R0.H0_H0 ;  /* 0x20000000ff007230 */ /* 0x000fca0000004100 */
[----:B------:R-:W-:-:S04]  /*7380*/  FMUL R0, R0, R89 ;  /* 0x0000005900007220 */ /* 0x000fc80000400000 */
[----:B------:R-:W-:-:S05]  /*7390*/  FFMA R0, R87, R88, R0 ;  /* 0x0000005857007223 */ /* 0x000fca0000000000 */
[----:B-1----:R-:W-:-:S05]  /*73a0*/  F2FP.SATFINITE.E4M3.F32.PACK_AB_MERGE_C R3, RZ, R0, RZ ;  /* 0x00000000ff03723e */ /* 0x002fca00048070ff */
[----:B------:R1:W-:Y:S01]  /*73b0*/  STG.E.U8 desc[UR52][R4.64+0x79], R3 ;  /* 0x0000790304007986 */ /* 0x0003e2000c101134 */
[----:B------:R-:W-:Y:S05]  /*73c0*/  BRA `(.L_x_174) ;  /* 0x0000001000087947 */ /* 0x000fea0003800000 */
.L_x_45:
[----:B------:R-:W-:Y:S01]  /*73d0*/  ISETP.GE.AND P1, PT, R15, 0x1, PT ;  /* 0x000000010f00780c */ /* 0x000fe20003f26270 */
[-C--:B------:R-:W-:Y:S01]  /*73e0*/  FMUL R24, R24, R88.reuse ;  /* 0x0000005818187220 */ /* 0x080fe20000400000 */
[-C--:B------:R-:W-:Y:S01]  /*73f0*/  FMUL R25, R25, R88.reuse ;  /* 0x0000005819197220 */ /* 0x080fe20000400000 */
[----:B------:R-:W-:Y:S01]  /*7400*/  ISETP.GE.AND P0, PT, R15, 0x9, PT ;  /* 0x000000090f00780c */ /* 0x000fe20003f06270 */
[-C--:B------:R-:W-:Y:S01]  /*7410*/  FMUL R26, R26, R88.reuse ;  /* 0x000000581a1a7220 */ /* 0x080fe20000400000 */
[C---:B------:R-:W-:Y:S01]  /*7420*/  ISETP.LT.OR P2, PT, R12.reuse, 0x1, !P1 ;  /* 0x000000010c00780c */ /* 0x040fe20004f41670 */
[-C--:B------:R-:W-:Y:S01]  /*7430*/  FMUL R27, R27, R88.reuse ;  /* 0x000000581b1b7220 */ /* 0x080fe20000400000 */
[----:B------:R-:W-:Y:S01]  /*7440*/  ISETP.LT.OR P3, PT, R12, 0x2, !P1 ;  /* 0x000000020c00780c */ /* 0x000fe20004f61670 */
[----:B------:R-:W-:Y:S01]  /*7450*/  FMUL R28, R28, R88 ;  /* 0x000000581c1c7220 */ /* 0x000fe20000400000 */
[----:B------:R-:W-:Y:S01]  /*7460*/  F2FP.SATFINITE.E4M3.F32.PACK_AB_MERGE_C R3, RZ, R24, RZ ;  /* 0x00000018ff03723e */ /* 0x000fe200048070ff */
[-C--:B------:R-:W-:Y:S01]  /*7470*/  FMUL R29, R29, R88.reuse ;  /* 0x000000581d1d7220 */ /* 0x080fe20000400000 */
[----:B------:R-:W-:Y:S01]  /*7480*/  F2FP.SATFINITE.E4M3.F32.PACK_AB_MERGE_C R25, RZ, R25, RZ ;  /* 0x00000019ff19723e */ /* 0x000fe200048070ff */
[-C--:B------:R-:W-:Y:S01]  /*7490*/  FMUL R30, R30, R88.reuse ;  /* 0x000000581e1e7220 */ /* 0x080fe20000400000 */
[C---:B------:R-:W-:Y:S01]  /*74a0*/  ISETP.LT.OR P4, PT, R12.reuse, 0x9, !P1 ;  /* 0x000000090c00780c */ /* 0x040fe20004f81670 */
[-C--:B------:R-:W-:Y:S01]  /*74b0*/  FMUL R31, R31, R88.reuse ;  /* 0x000000581f1f7220 */ /* 0x080fe20000400000 */
[----:B------:R-:W-:Y:S01]  /*74c0*/  ISETP.LT.OR P5, PT, R12, 0xa, !P1 ;  /* 0x0000000a0c00780c */ /* 0x000fe20004fa1670 */
[----:B------:R-:W-:Y:S01]  /*74d0*/  FMUL R32, R32, R88 ;  /* 0x0000005820207220 */ /* 0x000fe20000400000 */
[----:B------:R-:W-:Y:S01]  /*74e0*/  F2FP.SATFINITE.E4M3.F32.PACK_AB_MERGE_C R9, RZ, R26, RZ ;  /* 0x0000001aff09723e */ /* 0x000fe200048070ff */
[----:B------:R0:W-:Y:S01]  /*74f0*/  @!P2 STG.E.U8 desc[UR52][R6.64], R3 ;  /* 0x000000030600a986 */ /* 0x0001e2000c101134 */
[C---:B------:R-:W-:Y:S01]  /*7500*/  ISETP.LT.OR P2, PT, R12.reuse, 0x1, !P0 ;  /* 0x000000010c00780c */ /* 0x040fe20004741670 */
[-C--:B------:R-:W-:Y:S01]  /*7510*/  FMUL R33, R33, R88.reuse ;  /* 0x0000005821217220 */ /* 0x080fe20000400000 */
[----:B------:R-:W-:Y:S01]  /*7520*/  F2FP.SATFINITE.E4M3.F32.PACK_AB_MERGE_C R27, RZ, R27, RZ ;  /* 0x0000001bff1b723e */ /* 0x000fe200048070ff */
[----:B------:R-:W-:Y:S01]  /*7530*/  @!P3 STG.E.U8 desc[UR52][R6.64+0x1], R25 ;  /* 0x000001190600b986 */ /* 0x000fe2000c101134 */
[----:B------:R-:W-:Y:S01]  /*7540*/  ISETP.LT.OR P3, PT, R12, 0x2, !P0 ;  /* 0x000000020c00780c */ /* 0x000fe20004761670 */
[-C--:B------:R-:W-:Y:S01]  /*7550*/  FMUL R34, R34, R88.reuse ;  /* 0x0000005822227220 */ /* 0x080fe20000400000 */
[----:B------:R-:W-:Y:S01]  /*7560*/  F2FP.SATFINITE.E4M3.F32.PACK_AB_MERGE_C R29, RZ, R29, RZ ;  /* 0x0000001dff1d723e */ /* 0x000fe200048070ff */
[-C--:B------:R-:W-:Y:S01]  /*7570*/  FMUL R35, R35, R88.reuse ;  /* 0x0000005823237220 */ /* 0x080fe20000400000 */
[----:B------:R-:W-:Y:S01]  /*7580*/  F2FP.SATFINITE.E4M3.F32.PACK_AB_MERGE_C R31, RZ, R31, RZ ;  /* 0x0000001fff1f723e */ /* 0x000fe200048070ff */
[-C--:B------:R-:W-:Y:S01]  /*7590*/  FMUL R36, R36, R88.reuse ;  /* 0x0000005824247220 */ /* 0x080fe20000400000 */
[----:B------:R-:W-:Y:S01]  /*75a0*/  F2FP.SATFINITE.E4M3.F32.PACK_AB_MERGE_C R33, RZ, R33, RZ ;  /* 0x00000021ff21723e */ /* 0x000fe200048070ff */
[----:B------:R-:W-:Y:S01]  /*75b0*/  FMUL R37, R37, R88 ;  /* 0x0000005825257220 */ /* 0x000fe20000400000 */
[----:B0-----:R-:W-:Y:S01]  /*75c0*/  F2FP.SATFINITE.E4M3.F32.PACK_AB_MERGE_C R3, RZ, R28, RZ ;  /* 0x0000001cff03723e */ /* 0x001fe200048070ff */
[----:B------:R0:W-:Y:S01]  /*75d0*/  @!P2 STG.E.U8 desc[UR52][R4.64], R9 ;  /* 0x000000090400a986 */ /* 0x0001e2000c101134 */
[----:B------:R-:W-:Y:S01]  /*75e0*/  ISETP.LT.OR P2, PT, R12, 0x9, !P0 ;  /* 0x000000090c00780c */ /* 0x000fe20004741670 */
[-C--:B------:R-:W-:Y:S01]  /*75f0*/  FMUL R38, R38, R88.reuse ;  /* 0x0000005826267220 */ /* 0x080fe20000400000 */
[----:B------:R-:W-:Y:S01]  /*7600*/  F2FP.SATFINITE.E4M3.F32.PACK_AB_MERGE_C R35, RZ, R35, RZ ;  /* 0x00000023ff23723e */ /* 0x000fe200048070ff */
[----:B------:R-:W-:Y:S01]  /*7610*/  @!P3 STG.E.U8 desc[UR52][R4.64+0x1], R27 ;  /* 0x0000011b0400b986 */ /* 0x000fe2000c101134 */
[C---:B------:R-:W-:Y:S01]  /*7620*/  ISETP.LT.OR P3, PT, R12.reuse, 0xa, !P0 ;  /* 0x0000000a0c00780c */ /* 0x040fe20004761670 */
[-C--:B------:R-:W-:Y:S01]  /*7630*/  FMUL R39, R39, R88.reuse ;  /* 0x0000005827277220 */ /* 0x080fe20000400000 */
[----:B------:R-:W-:Y:S01]  /*7640*/  F2FP.SATFINITE.E4M3.F32.PACK_AB_MERGE_C R37, RZ, R37, RZ ;  /* 0x00000025ff25723e */ /* 0x000fe200048070ff */
[----:B------:R1:W-:Y:S01]  /*7650*/  @!P4 STG.E.U8 desc[UR52][R6.64+0x8], R3 ;  /* 0x000008030600c986 */ /* 0x0003e2000c101134 */
[----:B------:R-:W-:Y:S01]  /*7660*/  ISETP.LT.OR P4, PT, R12, 0x11, !P1 ;  /* 0x000000110c00780c */ /* 0x000fe20004f81670 */
[-C--:B------:R-:W-:Y:S01]  /*7670*/  FMUL R40, R40, R88.reuse ;  /* 0x0000005828287220 */ /* 0x080fe20000400000 */
[-C--:B------:R-:W-:Y:S01]  /*7680*/  FMUL R41, R41, R88.reuse ;  /* 0x0000005829297220 */ /* 0x080fe20000400000 */
[----:B------:R-:W-:Y:S01]  /*7690*/  @!P5 STG.E.U8 desc[UR52][R6.64+0x9], R29 ;  /* 0x0000091d0600d986 */ /* 0x000fe2000c101134 */
[----:B------:R-:W-:Y:S01]  /*76a0*/  ISETP.LT.OR P5, PT, R12, 0x12, !P1 ;  /* 0x000000120c00780c */ /* 0x000fe20004fa1670 */
[----:B------:R-:W-:Y:S01]  /*76b0*/  FMUL R42, R42, R88 ;  /* 0x000000582a2a7220 */ /* 0x000fe20000400000 */
[----:B0-----:R-:W-:Y:S01]  /*76c0*/  F2FP.SATFINITE.E4M3.F32.PACK_AB_MERGE_C R9, RZ, R30, RZ ;  /* 0x0000001eff09723e */ /* 0x001fe200048070ff */
[-C--:B------:R-:W-:Y:S01]  /*76d0*/  FMUL R43, R43, R88.reuse ;  /* 0x000000582b2b7220 */ /* 0x080fe20000400000 */
[----:B------:R-:W-:Y:S01]  /*76e0*/  F2FP.SATFINITE.E4M3.F32.PACK_AB_MERGE_C R39, RZ, R39, RZ ;  /* 0x00000027ff27723e */ /* 0x000fe200048070ff */
[----:B------:R-:W-:Y:S01]  /*76f0*/  @!P3 STG.E.U8 desc[UR52][R4.64+0x9], R31 ;  /* 0x0000091f0400b986 */ /* 0x000fe2000c101134 */
[----:B------:R-:W-:Y:S01]  /*7700*/  ISETP.LT.OR P3, PT, R12, 0x12, !P0 ;  /* 0x000000120c00780c */ /* 0x000fe20004761670 */
[----:B------:R-:W-:Y:S01]  /*7710*/  FMUL R44, R44, R88 ;  /* 0x000000582c2c7220 */ /* 0x000fe20000400000 */
[----:B-1----:R-:W-:Y:S01]  /*7720*/  F2FP.SATFINITE.E4M3.F32.PACK_AB_MERGE_C R3, RZ, R32, RZ ;  /* 0x00000020ff03723e */ /* 0x002fe200048070ff */
[----:B------:R0:W-:Y:S01]  /*7730*/  @!P2 STG.E.U8 desc[UR52][R4.64+0x8], R9 ;  /* 0x000008090400a986 */ /* 0x0001e2000c101134 */
[C---:B------:R-:W-:Y:S01]  /*7740*/  ISETP.LT.OR P2, PT, R12.reuse, 0x11, !P0 ;  /* 0x000000110c00780c */ /* 0x040fe20004741670 */
[-C--:B------:R-:W-:Y:S01]  /*7750*/  FMUL R45, R45, R88.reuse ;  /* 0x000000582d2d7220 */ /* 0x080fe20000400000 */
[----:B------:R-:W-:Y:S01]  /*7760*/  F2FP.SATFINITE.E4M3.F32.PACK_AB_MERGE_C R41, RZ, R41, RZ ;  /* 0x00000029ff29723e */ /* 0x000fe200048070ff */
[----:B------:R1:W-:Y:S01]  /*7770*/  @!P4 STG.E.U8 desc[UR52][R6.64+0x10], R3 ;  /* 0x000010030600c986 */ /* 0x0003e2000c101134 */
[----:B------:R-:W-:Y:S01]  /*7780*/  ISETP.LT.OR P4, PT, R12, 0x19, !P1 ;  /* 0x000000190c00780c */ /* 0x000fe20004f81670 */
[-C--:B------:R-:W-:Y:S01]  /*7790*/  FMUL R46, R46, R88.reuse ;  /* 0x000000582e2e7220 */ /* 0x080fe20000400000 */
[----:B------:R-:W-:Y:S01]  /*77a0*/  F2FP.SATFINITE.E4M3.F32.PACK_AB_MERGE_C R43, RZ, R43, RZ ;  /* 0x0000002bff2b723e */ /* 0x000fe200048070ff */
[----:B------:R-:W-:Y:S01]  /*77b0*/  @!P5 STG.E.U8 desc[UR52][R6.64+0x11], R33 ;  /* 0x000011210600d986 */ /* 0x000fe2000c101134 */
[----:B------:R-:W-:Y:S01]  /*77c0*/  ISETP.LT.OR P5, PT, R12, 0x1a, !P1 ;  /* 0x0000001a0c00780c */ /* 0x000fe20004fa1670 */
[----:B------:R-:W-:Y:S01]  /*77d0*/  FMUL R47, R47, R88 ;  /* 0x000000582f2f7220 */ /* 0x000fe20000400000 */
[----:B------:R-:W-:Y:S01]  /*77e0*/  F2FP.SATFINITE.E4M3.F32.PACK_AB_MERGE_C R45, RZ, R45, RZ ;  /* 0x0000002dff2d723e */ /* 0x000fe200048070ff */
[----:B------:R-:W-:Y:S01]  /*77f0*/  @!P3 STG.E.U8 desc[UR52][R4.64+0x11], R35 ;  /* 0x000011230400b986 */ /* 0x000fe2000c101134 */
[----:B0-----:R-:W-:Y:S01]  /*7800*/  F2FP.SATFINITE.E4M3.F32.PACK_AB_MERGE_C R9, RZ, R34, RZ ;  /* 0x00000022ff09723e */ /* 0x001fe200048070ff */
[-C--:B------:R-:W-:Y:S01]  /*7810*/  FMUL R48, R48, R88.reuse ;  /* 0x0000005830307220 */ /* 0x080fe20000400000 */
[C---:B------:R-:W-:Y:S01]  /*7820*/  ISETP.LT.OR P3, PT, R12.reuse, 0x1a, !P0 ;  /* 0x0000001a0c00780c */ /* 0x040fe20004761670 */
[----:B------:R-:W-:Y:S01]  /*7830*/  FMUL R49, R49, R88 ;  /* 0x0000005831317220 */ /* 0x000fe20000400000 */
[----:B-1----:R-:W-:Y:S01]  /*7840*/  F2FP.SATFINITE.E4M3.F32.PACK_AB_MERGE_C R3, RZ, R36, RZ ;  /* 0x00000024ff03723e */ /* 0x002fe200048070ff */
[----:B------:R0:W-:Y:S01]  /*7850*/  @!P2 STG.E.U8 desc[UR52][R4.64+0x10], R9 ;  /* 0x000010090400a986 */ /* 0x0001e2000c101134 */
[----:B------:R-:W-:Y:S01]  /*7860*/  ISETP.LT.OR P2, PT, R12, 0x19, !P0 ;  /* 0x000000190c00780c */ /* 0x000fe20004741670 */
[-C--:B------:R-:W-:Y:S01]  /*7870*/  FMUL R50, R50, R88.reuse ;  /* 0x0000005832327220 */ /* 0x080fe20000400000 */
        /* <DEDUP_REMOVED lines=8> */
[----:B------:R-:W-:Y:S01]  /*7900*/  FMUL R53, R53, R88 ;  /* 0x0000005835357220 */ /* 0x000fe20000400000 */
[----:B0-----:R-:W-:Y:S01]  /*7910*/  F2FP.SATFINITE.E4M3.F32.PACK_AB_MERGE_C R9, RZ, R38, RZ ;  /* 0x00000026ff09723e */ /* 0x001fe200048070ff */
        /* <DEDUP_REMOVED lines=111> */
[----:B------:R-:W-:Y:S01]  /*8010*/  ISETP.LT.OR P2, PT, R12, 0x51, !P0 ;  /* 0x000000510c00780c */ /* 0x000fe20004741670 */
[-C--:B------:R-:W-:Y:S01]  /*8020*/  FMUL R85, R85, R88.reuse ;  /* 0x0000005855557220 */ /* 0x080fe20000400000 */
[-C--:B------:R-:W-:Y:S01]  /*8030*/  FMUL R86, R86, R88.reuse ;  /* 0x0000005856567220 */ /* 0x080fe20000400000 */
[----:B------:R1:W-:Y:S01]  /*8040*/  @!P4 STG.E.U8 desc[UR52][R6.64+0x50], R3 ;  /* 0x000050030600c986 */ /* 0x0003e2000c101134 */
[C---:B------:R-:W-:Y:S01]  /*8050*/  ISETP.LT.OR P4, PT, R12.reuse, 0x59, !P1 ;  /* 0x000000590c00780c */ /* 0x040fe20004f81670 */
[----:B------:R-:W-:Y:S01]  /*8060*/  FMUL R87, R87, R88 ;  /* 0x0000005857577220 */ /* 0x000fe20000400000 */
[----:B------:R-:W-:Y:S01]  /*8070*/  F2FP.SATFINITE.E4M3.F32.PACK_AB_MERGE_C R83, RZ, R83, RZ ;  /* 0x00000053ff53723e */ /* 0x000fe200048070ff */
[----:B------:R-:W-:Y:S01]  /*8080*/  @!P5 STG.E.U8 desc[UR52][R6.64+0x51], R65 ;  /* 0x000051410600d986 */ /* 0x000fe2000c101134 */
[----:B------:R-:W-:-:S02]  /*8090*/  ISETP.LT.OR P5, PT, R12, 0x5a, !P1 ;  /* 0x0000005a0c00780c */ /* 0x000fc40004fa1670 */
[----:B------:R-:W-:Y:S01]  /*80a0*/  F2FP.SATFINITE.E4M3.F32.PACK_AB_MERGE_C R85, RZ, R85, RZ ;  /* 0x00000055ff55723e */ /* 0x000fe200048070ff */
[----:B------:R-:W-:Y:S01]  /*80b0*/  @!P3 STG.E.U8 desc[UR52][R4.64+0x51], R67 ;  /* 0x000051430400b986 */ /* 0x000fe2000c101134 */
[----:B0-----:R-:W-:Y:S02]  /*80c0*/  F2FP.SATFINITE.E4M3.F32.PACK_AB_MERGE_C R9, RZ, R66, RZ ;  /* 0x00000042ff09723e */ /* 0x001fe400048070ff */
[C---:B------:R-:W-:Y:S02]  /*80d0*/  ISETP.LT.OR P3, PT, R12.reuse, 0x5a, !P0 ;  /* 0x0000005a0c00780c */ /* 0x040fe40004761670 */
[----:B-1----:R-:W-:Y:S01]  /*80e0*/  F2FP.SATFINITE.E4M3.F32.PACK_AB_MERGE_C R3, RZ, R68, RZ ;  /* 0x00000044ff03723e */ /* 0x002fe200048070ff */
[----:B------:R0:W-:Y:S01]  /*80f0*/  @!P2 STG.E.U8 desc[UR52][R4.64+0x50], R9 ;  /* 0x000050090400a986 */ /* 0x0001e2000c101134 */
[C---:B------:R-:W-:Y:S02]  /*8100*/  ISETP.LT.OR P2, PT, R12.reuse, 0x59, !P0 ;  /* 0x000000590c00780c */ /* 0x040fe40004741670 */
[----:B------:R-:W-:Y:S01]  /*8110*/  F2FP.SATFINITE.E4M3.F32.PACK_AB_MERGE_C R11, RZ, R86, RZ ;  /* 0x00000056ff0b723e */ /* 0x000fe200048070ff */
[----:B------:R1:W-:Y:S01]  /*8120*/  @!P4 STG.E.U8 desc[UR52][R6.64+0x58], R3 ;  /* 0x000058030600c986 */ /* 0x0003e2000c101134 */
[----:B------:R-:W-:-:S02]  /*8130*/  ISETP.LT.OR P4, PT, R12, 0x61, !P1 ;  /* 0x000000610c00780c */ /* 0x000fc40004f81670 */
[----:B------:R-:W-:Y:S01]  /*8140*/  F2FP.SATFINITE.E4M3.F32.PACK_AB_MERGE_C R87, RZ, R87, RZ ;  /* 0x00000057ff57723e */ /* 0x000fe200048070ff */
[----:B------:R-:W-:Y:S01]  /*8150*/  @!P5 STG.E.U8 desc[UR52][R6.64+0x59], R69 ;  /* 0x000059450600d986 */ /* 0x000fe2000c101134 */
[C---:B------:R-:W-:Y:S02]  /*8160*/  ISETP.LT.OR P5, PT, R12.reuse, 0x62, !P1 ;  /* 0x000000620c00780c */ /* 0x040fe40004fa1670 */
[----:B0-----:R-:W-:Y:S01]  /*8170*/  F2FP.SATFINITE.E4M3.F32.PACK_AB_MERGE_C R9, RZ, R70, RZ ;  /* 0x00000046ff09723e */ /* 0x001fe200048070ff */
[----:B------:R-:W-:Y:S01]  /*8180*/  @!P3 STG.E.U8 desc[UR52][R4.64+0x59], R71 ;  /* 0x000059470400b986 */ /* 0x000fe2000c101134 */
[C---:B------:R-:W-:Y:S02]  /*8190*/  ISETP.LT.OR P3, PT, R12.reuse, 0x62, !P0 ;  /* 0x000000620c00780c */ /* 0x040fe40004761670 */
[----:B-1----:R-:W-:Y:S01]  /*81a0*/  F2FP.SATFINITE.E4M3.F32.PACK_AB_MERGE_C R3, RZ, R72, RZ ;  /* 0x00000048ff03723e */ /* 0x002fe200048070ff */
[----:B------:R0:W-:Y:S01]  /*81b0*/  @!P2 STG.E.U8 desc[UR52][R4.64+0x58], R9 ;  /* 0x000058090400a986 */ /* 0x0001e2000c101134 */
[----:B------:R-:W-:-:S03]  /*81c0*/  ISETP.LT.OR P2, PT, R12, 0x61, !P0 ;  /* 0x000000610c00780c */ /* 0x000fc60004741670 */
[----:B------:R1:W-:Y:S01]  /*81d0*/  @!P4 STG.E.U8 desc[UR52][R6.64+0x60], R3 ;  /* 0x000060030600c986 */ /* 0x0003e2000c101134 */
[----:B------:R-:W-:-:S03]  /*81e0*/  ISETP.LT.OR P4, PT, R12, 0x69, !P1 ;  /* 0x000000690c00780c */ /* 0x000fc60004f81670 */
        /* <DEDUP_REMOVED lines=11> */
[----:B------:R-:W-:Y:S02]  /*82a0*/  ISETP.LT.OR P5, PT, R12, 0x71, !P1 ;  /* 0x000000710c00780c */ /* 0x000fe40004fa1670 */
[----:B0-----:R-:W-:Y:S02]  /*82b0*/  F2FP.SATFINITE.E4M3.F32.PACK_AB_MERGE_C R9, RZ, R78, RZ ;  /* 0x0000004eff09723e */ /* 0x001fe400048070ff */
[----:B-1----:R-:W-:-:S03]  /*82c0*/  F2FP.SATFINITE.E4M3.F32.PACK_AB_MERGE_C R3, RZ, R80, RZ ;  /* 0x00000050ff03723e */ /* 0x002fc600048070ff */
[----:B------:R0:W-:Y:S01]  /*82d0*/  @!P2 STG.E.U8 desc[UR52][R4.64+0x68], R9 ;  /* 0x000068090400a986 */ /* 0x0001e2000c101134 */
[----:B------:R-:W-:-:S03]  /*82e0*/  ISETP.LT.OR P2, PT, R12, 0x71, !P0 ;  /* 0x000000710c00780c */ /* 0x000fc60004741670 */
[----:B------:R-:W-:Y:S01]  /*82f0*/  @!P4 STG.E.U8 desc[UR52][R4.64+0x69], R79 ;  /* 0x0000694f0400c986 */ /* 0x000fe2000c101134 */
[----:B------:R-:W-:-:S03]  /*8300*/  ISETP.LT.OR P4, PT, R12, 0x72, !P0 ;  /* 0x000000720c00780c */ /* 0x000fc60004781670 */
[----:B------:R-:W-:Y:S01]  /*8310*/  @!P3 STG.E.U8 desc[UR52][R6.64+0x71], R81 ;  /* 0x000071510600b986 */ /* 0x000fe2000c101134 */
[C---:B------:R-:W-:Y:S02]  /*8320*/  ISETP.LT.OR P3, PT, R12.reuse, 0x79, !P1 ;  /* 0x000000790c00780c */ /* 0x040fe40004f61670 */
[C---:B------:R-:W-:Y:S01]  /*8330*/  ISETP.LT.OR P1, PT, R12.reuse, 0x7a, !P1 ;  /* 0x0000007a0c00780c */ /* 0x040fe20004f21670 */
[----:B------:R1:W-:Y:S01]  /*8340*/  @!P5 STG.E.U8 desc[UR52][R6.64+0x70], R3 ;  /* 0x000070030600d986 */ /* 0x0003e2000c101134 */
[C---:B------:R-:W-:Y:S02]  /*8350*/  ISETP.LT.OR P5, PT, R12.reuse, 0x79, !P0 ;  /* 0x000000790c00780c */ /* 0x040fe400047a1670 */
[----:B------:R-:W-:Y:S02]  /*8360*/  ISETP.LT.OR P0, PT, R12, 0x7a, !P0 ;  /* 0x0000007a0c00780c */ /* 0x000fe40004701670 */
[----:B0-----:R-:W-:Y:S01]  /*8370*/  F2FP.SATFINITE.E4M3.F32.PACK_AB_MERGE_C R9, RZ, R82, RZ ;  /* 0x00000052ff09723e */ /* 0x001fe200048070ff */
[----:B------:R0:W-:Y:S04]  /*8380*/  @!P4 STG.E.U8 desc[UR52][R4.64+0x71], R83 ;  /* 0x000071530400c986 */ /* 0x0001e8000c101134 */
[----:B------:R0:W-:Y:S01]  /*8390*/  @!P2 STG.E.U8 desc[UR52][R4.64+0x70], R9 ;  /* 0x000070090400a986 */ /* 0x0001e2000c101134 */
[----:B-1----:R-:W-:-:S03]  /*83a0*/  F2FP.SATFINITE.E4M3.F32.PACK_AB_MERGE_C R3, RZ, R84, RZ ;  /* 0x00000054ff03723e */ /* 0x002fc600048070ff */
[----:B------:R0:W-:Y:S04]  /*83b0*/  @!P1 STG.E.U8 desc[UR52][R6.64+0x79], R85 ;  /* 0x0000795506009986 */ /* 0x0001e8000c101134 */
[----:B------:R0:W-:Y:S04]  /*83c0*/  @!P3 STG.E.U8 desc[UR52][R6.64+0x78], R3 ;  /* 0x000078030600b986 */ /* 0x0001e8000c101134 */
[----:B------:R0:W-:Y:S04]  /*83d0*/  @!P5 STG.E.U8 desc[UR52][R4.64+0x78], R11 ;  /* 0x0000780b0400d986 */ /* 0x0001e8000c101134 */
[----:B------:R0:W-:Y:S02]  /*83e0*/  @!P0 STG.E.U8 desc[UR52][R4.64+0x79], R87 ;  /* 0x0000795704008986 */ /* 0x0001e4000c101134 */
.L_x_174:
[----:B------:R-:W-:Y:S05]  /*83f0*/  BSYNC B0 ;  /* 0x0000000000007941 */ /* 0x000fea0003800000 */
.L_x_44:
[----:B01----:R-:W-:Y:S01]  /*8400*/  IMAD.U32 R3, RZ, RZ, UR50 ;  /* 0x00000032ff037e24 */ /* 0x003fe2000f8e00ff */
[----:B------:R-:W-:Y:S01]  /*8410*/  ULDC.64 UR4, c[0x0][0x650] ;  /* 0x0001940000047ab9 */ /* 0x000fe20000000a00 */
[----:B-----5:R-:W-:Y:S02]  /*8420*/  IMAD.U32 R0, RZ, RZ, UR48 ;  /* 0x00000030ff007e24 */ /* 0x020fe4000f8e00ff */
[----:B------:R-:W-:Y:S01]  /*8430*/  IMAD.MOV.U32 R22, RZ, RZ, -0x1 ;  /* 0xffffffffff167424 */ /* 0x000fe200078e00ff */
[----:B------:R-:W-:Y:S01]  /*8440*/  LEA R16, P0, R3, R16, 0x1 ;  /* 0x0000001003107211 */ /* 0x000fe200078008ff */
[----:B------:R0:W-:Y:S01]  /*8450*/  SYNCS.ARRIVE.TRANS64.A1T0 RZ, [R0+UR45], RZ ;  /* 0x000000ff00ff79a7 */ /* 0x0001e2000810002d */
[----:B------:R-:W-:Y:S02]  /*8460*/  IMAD.MOV.U32 R19, RZ, RZ, -0x1 ;  /* 0xffffffffff137424 */ /* 0x000fe400078e00ff */
[----:B------:R-:W-:Y:S01]  /*8470*/  IADD3.X R17, R17, UR43, RZ, P0, !PT ;  /* 0x0000002b11117c10 */ /* 0x000fe200087fe4ff */
[----:B------:R-:W-:Y:S01]  /*8480*/  IMAD.MOV.U32 R18, RZ, RZ, -0x1 ;  /* 0xffffffffff127424 */ /* 0x000fe200078e00ff */
[----:B------:R-:W-:-:S02]  /*8490*/  ISETP.GE.U32.AND P0, PT, R16, UR4, PT ;  /* 0x0000000410007c0c */ /* 0x000fc4000bf06070 */
[----:B0-----:R-:W-:Y:S02]  /*84a0*/  PRMT R0, RZ, 0x7610, R0 ;  /* 0x00007610ff007816 */ /* 0x001fe40000000000 */
[----:B------:R-:W-:-:S13]  /*84b0*/  ISETP.GE.U32.AND.EX P0, PT, R17, UR5, PT, P0 ;  /* 0x0000000511007c0c */ /* 0x000fda000bf06100 */
[----:B------:R-:W-:Y:S05]  /*84c0*/  @P0 BRA `(.L_x_175) ;  /* 0x00000004004c0947 */ /* 0x000fea0003800000 */
[----:B---34-:R-:W0:Y:S01]  /*84d0*/  LDC.64 R10, c[0x0][0x628] ;  /* 0x00018a00ff0a7b82 */ /* 0x018e220000000a00 */
[----:B------:R-:W1:Y:S01]  /*84e0*/  S2R R19, SR_CTAID.X ;  /* 0x0000000000137919 */ /* 0x000e620000002500 */
[----:B--2---:R-:W-:Y:S02]  /*84f0*/  IMAD.MOV.U32 R8, RZ, RZ, R16 ;  /* 0x000000ffff087224 */ /* 0x004fe400078e0010 */
[----:B------:R-:W-:Y:S01]  /*8500*/  IMAD.MOV.U32 R9, RZ, RZ, R17 ;  /* 0x000000ffff097224 */ /* 0x000fe200078e0011 */
[----:B------:R-:W2:Y:S03]  /*8510*/  S2R R20, SR_CTAID.Y ;  /* 0x0000000000147919 */ /* 0x000ea60000002600 */
[----:B------:R-:W3:Y:S08]  /*8520*/  LDC R0, c[0x0][0x630] ;  /* 0x00018c00ff007b82 */ /* 0x000ef00000000800 */
[----:B------:R-:W4:Y:S01]  /*8530*/  LDC.64 R14, c[0x0][0x620] ;  /* 0x00018800ff0e7b82 */ /* 0x000f220000000a00 */
[----:B0-----:R-:W-:-:S04]  /*8540*/  ISETP.NE.U32.AND P0, PT, R10, RZ, PT ;  /* 0x000000ff0a00720c */ /* 0x001fc80003f05070 */
[----:B------:R-:W-:-:S13]  /*8550*/  ISETP.NE.AND.EX P0, PT, R11, RZ, PT, P0 ;  /* 0x000000ff0b00720c */ /* 0x000fda0003f05300 */
[----:B-1234-:R-:W-:Y:S05]  /*8560*/  @!P0 BRA `(.L_x_176) ;  /* 0x0000000000288947 */ /* 0x01efea0003800000 */
        /* <DEDUP_REMOVED lines=10> */
.L_x_176:
[-CC-:B------:R-:W-:Y:S01]  /*8610*/  SHF.R.U64 R18, R8, R0.reuse, R9.reuse ;  /* 0x0000000008127219 */ /* 0x180fe20000001209 */
[----:B------:R-:W0:Y:S01]  /*8620*/  LDC.64 R24, c[0x0][0x640] ;  /* 0x00019000ff187b82 */ /* 0x000e220000000a00 */
[----:B------:R-:W-:Y:S01]  /*8630*/  SHF.R.U32.HI R0, RZ, R0, R9 ;  /* 0x00000000ff007219 */ /* 0x000fe20000011609 */
[----:B------:R-:W-:Y:S01]  /*8640*/  ULDC UR4, c[0x0][0x150] ;  /* 0x0000540000047ab9 */ /* 0x000fe20000000800 */
[----:B------:R-:W-:Y:S02]  /*8650*/  IADD3 R3, P0, RZ, -R18, RZ ;  /* 0x80000012ff037210 */ /* 0x000fe40007f1e0ff */
[----:B------:R-:W-:-:S03]  /*8660*/  I2FP.F32.U32 R7, R19 ;  /* 0x0000001300077245 */ /* 0x000fc60000201000 */
[----:B------:R-:W1:Y:S01]  /*8670*/  LDC R6, c[0x0][0x618] ;  /* 0x00018600ff067b82 */ /* 0x000e620000000800 */
[----:B------:R-:W-:Y:S02]  /*8680*/  IMAD.X R5, RZ, RZ, ~R0, P0 ;  /* 0x000000ffff057224 */ /* 0x000fe400000e0e00 */
[----:B------:R-:W-:Y:S01]  /*8690*/  FMUL R7, R7, UR4 ;  /* 0x0000000407077c20 */ /* 0x000fe20008400000 */
[----:B------:R-:W-:Y:S01]  /*86a0*/  ULDC UR4, c[0x0][0x154] ;  /* 0x0000550000047ab9 */ /* 0x000fe20000000800 */
[-C--:B------:R-:W-:Y:S02]  /*86b0*/  IMAD R0, R5, R14.reuse, RZ ;  /* 0x0000000e05007224 */ /* 0x080fe400078e02ff */
[C---:B------:R-:W-:Y:S01]  /*86c0*/  IMAD.WIDE.U32 R4, R3.reuse, R14, R16 ;  /* 0x0000000e03047225 */ /* 0x040fe200078e0010 */
[----:B------:R-:W2:Y:S01]  /*86d0*/  LDC R8, c[0x0][0x608] ;  /* 0x00018200ff087b82 */ /* 0x000ea20000000800 */
[----:B------:R-:W3:Y:S02]  /*86e0*/  F2I.U32.TRUNC.NTZ R7, R7 ;  /* 0x0000000700077305 */ /* 0x000ee4000020f000 */
[----:B------:R-:W-:-:S04]  /*86f0*/  IMAD R3, R3, R15, R0 ;  /* 0x0000000f03037224 */ /* 0x000fc800078e0200 */
[----:B------:R-:W-:Y:S01]  /*8700*/  IMAD.IADD R3, R5, 0x1, R3 ;  /* 0x0000000105037824 */ /* 0x000fe200078e0203 */
[----:B------:R-:W4:Y:S01]  /*8710*/  LDC R22, c[0x0][0x658] ;  /* 0x00019600ff167b82 */ /* 0x000f220000000800 */
[----:B------:R-:W-:Y:S02]  /*8720*/  I2FP.F32.U32 R5, R20 ;  /* 0x0000001400057245 */ /* 0x000fe40000201000 */
[----:B0-----:R-:W-:-:S04]  /*8730*/  ISETP.NE.U32.AND P0, PT, R24, RZ, PT ;  /* 0x000000ff1800720c */ /* 0x001fc80003f05070 */
[----:B------:R-:W-:Y:S01]  /*8740*/  ISETP.NE.AND.EX P0, PT, R25, RZ, PT, P0 ;  /* 0x000000ff1900720c */ /* 0x000fe20003f05300 */
[----:B------:R-:W0:Y:S01]  /*8750*/  LDC R0, c[0x0][0x144] ;  /* 0x00005100ff007b82 */ /* 0x000e220000000800 */
[-C--:B-1----:R-:W-:Y:S01]  /*8760*/  SHF.R.U64 R10, R4, R6.reuse, R3 ;  /* 0x00000006040a7219 */ /* 0x082fe20000001203 */
[----:B---3--:R-:W-:Y:S01]  /*8770*/  IMAD.MOV R7, RZ, RZ, -R7 ;  /* 0x000000ffff077224 */ /* 0x008fe200078e0a07 */
[----:B------:R-:W-:Y:S01]  /*8780*/  SHF.R.U32.HI R3, RZ, R6, R3 ;  /* 0x00000006ff037219 */ /* 0x000fe20000011603 */
[----:B------:R-:W-:-:S04]  /*8790*/  FMUL R6, R5, UR4 ;  /* 0x0000000405067c20 */ /* 0x000fc80008400000 */
[----:B------:R-:W1:Y:S01]  /*87a0*/  LDC R15, c[0x0][0x148] ;  /* 0x00005200ff0f7b82 */ /* 0x000e620000000800 */
[----:B------:R3:W0:Y:S01]  /*87b0*/  F2I.U32.TRUNC.NTZ R14, R6 ;  /* 0x00000006000e7305 */ /* 0x000622000020f000 */
[-CC-:B--2---:R-:W-:Y:S02]  /*87c0*/  SHF.R.U64 R12, R10, R8.reuse, R3.reuse ;  /* 0x000000080a0c7219 */ /* 0x184fe40000001203 */
[----:B------:R-:W-:-:S04]  /*87d0*/  SHF.R.U32.HI R3, RZ, R8, R3 ;  /* 0x00000008ff037219 */ /* 0x000fc80000011603 */
[----:B------:R-:W2:Y:S01]  /*87e0*/  LDC R21, c[0x0][0x648] ;  /* 0x00019200ff157b82 */ /* 0x000ea20000000800 */
[-CC-:B----4-:R-:W-:Y:S02]  /*87f0*/  SHF.R.U64 R13, R12, R22.reuse, R3.reuse ;  /* 0x000000160c0d7219 */ /* 0x190fe40000001203 */
[----:B------:R-:W-:-:S03]  /*8800*/  SHF.R.U32.HI R5, RZ, R22, R3 ;  /* 0x00000016ff057219 */ /* 0x000fc60000011603 */
[----:B------:R-:W-:Y:S02]  /*8810*/  IMAD.MOV.U32 R4, RZ, RZ, R13 ;  /* 0x000000ffff047224 */ /* 0x000fe400078e000d */
[----:B------:R-:W4:Y:S01]  /*8820*/  LDC R23, c[0x0][0x638] ;  /* 0x00018e00ff177b82 */ /* 0x000f220000000800 */
[----:B0-----:R-:W-:-:S07]  /*8830*/  IMAD R22, R0, R7, R19 ;  /* 0x0000000700167224 */ /* 0x001fce00078e0213 */
[----:B------:R-:W0:Y:S08]  /*8840*/  LDC R26, c[0x0][0x610] ;  /* 0x00018400ff1a7b82 */ /* 0x000e300000000800 */
        /* <DEDUP_REMOVED lines=12> */
.L_x_177:
[----:B------:R-:W-:Y:S01]  /*8910*/  ISETP.NE.AND P0, PT, R2, 0x1, PT ;  /* 0x000000010200780c */ /* 0x000fe20003f05270 */
[----:B------:R-:W-:Y:S01]  /*8920*/  IMAD.MOV R14, RZ, RZ, -R14 ;  /* 0x000000ffff0e7224 */ /* 0x000fe200078e0a0e */
[----:B--2---:R-:W-:Y:S02]  /*8930*/  SHF.R.U64 R0, R4, R21, R5 ;  /* 0x0000001504007219 */ /* 0x004fe40000001205 */
[----:B------:R-:W-:Y:S02]  /*8940*/  LOP3.LUT R3, R12, R99, RZ, 0xc0, !PT ;  /* 0x000000630c037212 */ /* 0x000fe400078ec0ff */
[----:B------:R-:W-:Y:S01]  /*8950*/  LOP3.LUT R5, R10, R97, RZ, 0xc0, !PT ;  /* 0x000000610a057212 */ /* 0x000fe200078ec0ff */
[----:B------:R-:W-:Y:S02]  /*8960*/  IMAD.MOV R4, RZ, RZ, -R0 ;  /* 0x000000ffff047224 */ /* 0x000fe400078e0a00 */
[----:B------:R-:W-:Y:S02]  /*8970*/  IMAD R3, R98, R0, R3 ;  /* 0x0000000062037224 */ /* 0x000fe400078e0203 */
[----:B----4-:R-:W-:-:S02]  /*8980*/  IMAD R0, R4, R23, R13 ;  /* 0x0000001704007224 */ /* 0x010fc400078e020d */
[----:B------:R-:W-:Y:S02]  /*8990*/  @P0 IMAD R22, R15, R14, R20 ;  /* 0x0000000e0f160224 */ /* 0x000fe400078e0214 */
[----:B------:R-:W-:Y:S02]  /*89a0*/  IMAD.MOV.U32 R4, RZ, RZ, 0x1 ;  /* 0x00000001ff047424 */ /* 0x000fe400078e00ff */
[----:B0-----:R-:W-:Y:S02]  /*89b0*/  IMAD R22, R3, R26, R22 ;  /* 0x0000001a03167224 */ /* 0x001fe400078e0216 */
[----:B------:R-:W-:Y:S01]  /*89c0*/  IMAD R3, R0, R27, R5 ;  /* 0x0000001b00037224 */ /* 0x000fe200078e0205 */
[----:B------:R-:W-:-:S04]  /*89d0*/  PRMT R0, R4, 0x7610, R0 ;  /* 0x0000761004007816 */ /* 0x000fc80000000000 */
[----:B------:R-:W-:Y:S02]  /*89e0*/  SEL R19, R3, R22, !P0 ;  /* 0x0000001603137207 */ /* 0x000fe40004000000 */
[----:B------:R-:W-:-:S07]  /*89f0*/  SEL R22, R22, R3, !P0 ;  /* 0x0000000316167207 */ /* 0x000fce0004000000 */
.L_x_175:
[----:B------:R-:W-:Y:S02]  /*8a00*/  LOP3.LUT P0, RZ, R0, 0xff, RZ, 0xc0, !PT ;  /* 0x000000ff00ff7812 */ /* 0x000fe4000780c0ff */
[----:B------:R-:W-:-:S11]  /*8a10*/  LOP3.LUT R101, R101, 0x1, RZ, 0x3c, !PT ;  /* 0x0000000165657812 */ /* 0x000fd600078e3cff */
[----:B------:R-:W-:Y:S05]  /*8a20*/  @P0 BRA `(.L_x_178) ;  /* 0xffffff8c00140947 */ /* 0x000fea000383ffff */
[----:B------:R-:W-:Y:S05]  /*8a30*/  EXIT ;  /* 0x000000000000794d */ /* 0x000fea0003800000 */
.L_x_14:
[----:B------:R-:W-:-:S08]  /*8a40*/  ISETP.NE.AND P0, PT, RZ, UR4, PT ;  /* 0x00000004ff007c0c */ /* 0x000fd0000bf05270 */
[----:B------:R-:W0:-:S00]  /*8a50*/  USETMAXREG.DEALLOC.CTAPOOL 0x28 ;  /* 0x00000028000079c8 */ /* 0x000e0000080e0500 */
[----:B------:R-:W-:Y:S05]  /*8a60*/  @P0 EXIT ;  /* 0x000000000000094d */ /* 0x000fea0003800000 */
[----:B0-----:R-:W-:Y:S01]  /*8a70*/  LOP3.LUT P0, RZ, R3, 0xff, RZ, 0xc0, !PT ;  /* 0x000000ff03ff7812 */ /* 0x001fe2000780c0ff */
[----:B------:R-:W-:Y:S02]  /*8a80*/  IMAD.MOV.U32 R24, RZ, RZ, 0x1 ;  /* 0x00000001ff187424 */ /* 0x000fe400078e00ff */
[----:B------:R-:W-:-:S10]  /*8a90*/  IMAD.MOV.U32 R25, RZ, RZ, RZ ;  /* 0x000000ffff197224 */ /* 0x000fd400078e00ff */
[----:B------:R-:W-:Y:S05]  /*8aa0*/  @!P0 BRA `(.L_x_179) ;  /* 0x0000000c00b88947 */ /* 0x000fea0003800000 */
[----:B------:R-:W-:Y:S01]  /*8ab0*/  LOP3.LUT P0, RZ, R0, 0x1f, RZ, 0xc0, !PT ;  /* 0x0000001f00ff7812 */ /* 0x000fe2000780c0ff */
[----:B------:R-:W-:Y:S01]  /*8ac0*/  ULDC UR42, c[0x0][0x658] ;  /* 0x00019600002a7ab9 */ /* 0x000fe20000000800 */
[C---:B------:R-:W-:Y:S01]  /*8ad0*/  ISETP.NE.AND P1, PT, R23.reuse, RZ, PT ;  /* 0x000000ff1700720c */ /* 0x040fe20003f25270 */
[----:B------:R-:W-:Y:S01]  /*8ae0*/  UMOV UR4, 0xffffffff ;  /* 0xffffffff00047882 */ /* 0x000fe20000000000 */
[----:B------:R-:W-:Y:S01]  /*8af0*/  ISETP.NE.OR P0, PT, R23, RZ, !P0 ;  /* 0x000000ff1700720c */ /* 0x000fe20004705670 */
[----:B------:R-:W-:Y:S01]  /*8b00*/  BSSY B7, `(.L_x_179) ;  /* 0x00000e8000077945 */ /* 0x000fe20003800000 */
[----:B------:R-:W-:Y:S01]  /*8b10*/  USHF.L.U32 UR4, UR4, UR42, URZ ;  /* 0x0000002a04047299 */ /* 0x000fe2000800063f */
[----:B------:R-:W-:Y:S01]  /*8b20*/  P2R R0, PR, RZ, 0x2 ;  /* 0x00000002ff007803 */ /* 0x000fe20000000000 */
[----:B------:R-:W-:Y:S01]  /*8b30*/  IMAD.MOV.U32 R26, RZ, RZ, 0x1 ;  /* 0x00000001ff1a7424 */ /* 0x000fe200078e00ff */
[----:B------:R-:W-:Y:S01]  /*8b40*/  P2R R28, PR, RZ, 0x1 ;  /* 0x00000001ff1c7803 */ /* 0x000fe20000000000 */
[----:B------:R-:W-:Y:S01]  /*8b50*/  IMAD.MOV.U32 R24, RZ, RZ, 0x1 ;  /* 0x00000001ff187424 */ /* 0x000fe200078e00ff */
[----:B------:R-:W-:Y:S01]  /*8b60*/  ULDC UR41, c[0x0][0x600] ;  /* 0x0001800000297ab9 */ /* 0x000fe20000000800 */
[----:B------:R-:W-:Y:S01]  /*8b70*/  IMAD.MOV.U32 R25, RZ, RZ, RZ ;  /* 0x000000ffff197224 */ /* 0x000fe200078e00ff */
[----:B------:R-:W-:Y:S01]  /*8b80*/  UMOV UR5, 0x1 ;  /* 0x0000000100057882 */ /* 0x000fe20000000000 */
[----:B------:R-:W-:-:S02]  /*8b90*/  UIADD3 UR44, UR39, 0x1, URZ ;  /* 0x00000001272c7890 */ /* 0x000fc4000fffe03f */
[----:B------:R-:W-:Y:S02]  /*8ba0*/  ULOP3.LUT UR45, UR38, 0x2, URZ, 0xfc, !UPT ;  /* 0x00000002262d7892 */ /* 0x000fe4000f8efc3f */
[----:B------:R-:W-:Y:S02]  /*8bb0*/  UIADD3 UR41, UR41, -0x1, URZ ;  /* 0xffffffff29297890 */ /* 0x000fe4000fffe03f */
[----:B------:R-:W-:Y:S02]  /*8bc0*/  USHF.L.U32 UR42, UR5, UR42, URZ ;  /* 0x0000002a052a7299 */ /* 0x000fe4000800063f */
[----:B------:R-:W-:Y:S01]  /*8bd0*/  ULOP3.LUT UR43, URZ, UR4, URZ, 0x33, !UPT ;  /* 0x000000043f2b7292 */ /* 0x000fe2000f8e333f */
[----:B------:R-:W-:-:S11]  /*8be0*/  ULDC.64 UR36, c[0x0][0x198] ;  /* 0x0000660000247ab9 */ /* 0x000fd60000000a00 */
.L_x_193:
[----:B------:R-:W-:-:S03]  /*8bf0*/  UMOV UR4, 0xffffffff ;  /* 0xffffffff00047882 */ /* 0x000fc60000000000 */
[----:B------:R-:W-:Y:S05]  /*8c00*/  BRA.DIV UR4, `(.L_x_180) ;  /* 0x0000001604607947 */ /* 0x000fea000b800000 */
[----:B------:R-:W-:-:S13]  /*8c10*/  ELECT P6, URZ, PT ;  /* 0x00000000003f782f */ /* 0x000fda00038c0000 */
.L_x_213:
[----:B------:R-:W-:Y:S04]  /*8c20*/  BSSY B6, `(.L_x_181) ;  /* 0x0000063000067945 */ /* 0x000fe80003800000 */
[----:B------:R-:W-:Y:S05]  /*8c30*/  @!P6 BRA `(.L_x_182) ;  /* 0x000000040084e947 */ /* 0x000fea0003800000 */
[----:B------:R-:W0:Y:S01]  /*8c40*/  S2R R0, SR_CgaCtaId ;  /* 0x0000000000007919 */ /* 0x000e220000008800 */
[----:B------:R-:W-:-:S04]  /*8c50*/  MOV R27, 0x400 ;  /* 0x00000400001b7802 */ /* 0x000fc80000000f00 */
[----:B0-----:R-:W-:-:S05]  /*8c60*/  LEA R27, R0, R27, 0x18 ;  /* 0x0000001b001b7211 */ /* 0x001fca00078ec0ff */
[----:B------:R-:W-:-:S05]  /*8c70*/  VIADD R0, R27, 0x800 ;  /* 0x000008001b007836 */ /* 0x000fca0000000000 */
[----:B------:R-:W-:-:S13]  /*8c80*/  LOP3.LUT P0, RZ, R0, 0x1bf, RZ, 0xc0, !PT ;  /* 0x000001bf00ff7812 */ /* 0x000fda000780c0ff */
[----:B------:R-:W-:Y:S05]  /*8c90*/  @!P0 BRA `(.L_x_183) ;  /* 0x0000000000408947 */ /* 0x000fea0003800000 */
[----:B------:R-:W-:Y:S01]  /*8ca0*/  MOV R14, 0x0 ;  /* 0x00000000000e7802 */ /* 0x000fe20000000f00 */
[----:B------:R-:W-:Y:S01]  /*8cb0*/  ULDC.64 UR4, c[0x4][0x70] ;  /* 0x01001c0000047ab9 */ /* 0x000fe20000000a00 */
[----:B------:R-:W-:Y:S01]  /*8cc0*/  ULDC.64 UR6, c[0x4][0x8] ;  /* 0x0100020000067ab9 */ /* 0x000fe20000000a00 */
[----:B------:R-:W-:Y:S02]  /*8cd0*/  IMAD.U32 R4, RZ, RZ, UR4 ;  /* 0x00000004ff047e24 */ /* 0x000fe4000f8e00ff */
[----:B------:R-:W-:Y:S01]  /*8ce0*/  IMAD.U32 R5, RZ, RZ, UR5 ;  /* 0x00000005ff057e24 */ /* 0x000fe2000f8e00ff */
[----:B------:R-:W0:Y:S01]  /*8cf0*/  LDC.64 R14, c[0x4][R14] ;  /* 0x010000000e0e7b82 */ /* 0x000e220000000a00 */
[----:B------:R-:W-:Y:S01]  /*8d00*/  ULDC.64 UR4, c[0x4][0x78] ;  /* 0x01001e0000047ab9 */ /* 0x000fe20000000a00 */
[----:B------:R-:W-:Y:S02]  /*8d10*/  IMAD.U32 R10, RZ, RZ, UR6 ;  /* 0x00000006ff0a7e24 */ /* 0x000fe4000f8e00ff */
[----:B------:R-:W-:-:S02]  /*8d20*/  IMAD.U32 R6, RZ, RZ, UR4 ;  /* 0x00000004ff067e24 */ /* 0x000fc4000f8e00ff */
[----:B------:R-:W-:Y:S02]  /*8d30*/  IMAD.U32 R7, RZ, RZ, UR5 ;  /* 0x00000005ff077e24 */ /* 0x000fe4000f8e00ff */
[----:B------:R-:W-:Y:S02]  /*8d40*/  IMAD.U32 R11, RZ, RZ, UR7 ;  /* 0x00000007ff0b7e24 */ /* 0x000fe4000f8e00ff */
[----:B------:R-:W-:Y:S02]  /*8d50*/  IMAD.MOV.U32 R8, RZ, RZ, 0x70 ;  /* 0x00000070ff087424 */ /* 0x000fe400078e00ff */
[----:B------:R-:W-:Y:S02]  /*8d60*/  IMAD.MOV.U32 R12, RZ, RZ, 0x1 ;  /* 0x00000001ff0c7424 */ /* 0x000fe400078e00ff */
[----:B------:R-:W-:-:S07]  /*8d70*/  IMAD.MOV.U32 R13, RZ, RZ, RZ ;  /* 0x000000ffff0d7224 */ /* 0x000fce00078e00ff */
[----:B------:R-:W-:-:S07]  /*8d80*/  LEPC R20, `(.L_x_183) ;  /* 0x000000001014794e */ /* 0x000fce0000000000 */
[----:B0----5:R-:W-:Y:S05]  /*8d90*/  CALL.ABS.NOINC R14 ;  /* 0x000000000e007343 */ /* 0x021fea0003c00000 */
.L_x_183:
        /* <DEDUP_REMOVED lines=19> */
.L_x_184:
[----:B------:R-:W0:Y:S02]  /*8ed0*/  LDC R0, c[0x0][0x28c] ;  /* 0x0000a300ff007b82 */ /* 0x000e240000000800 */
[----:B0-----:R-:W-:-:S13]  /*8ee0*/  ISETP.GE.AND P0, PT, R0, 0x1, PT ;  /* 0x000000010000780c */ /* 0x001fda0003f06270 */
[----:B------:R-:W-:Y:S05]  /*8ef0*/  @!P0 BRA `(.L_x_182) ;  /* 0x0000000000d48947 */ /* 0x000fea0003800000 */
[----:B------:R-:W-:Y:S02]  /*8f00*/  IMAD.SHL.U32 R19, R19, 0x80, RZ ;  /* 0x0000008013137824 */ /* 0x000fe400078e00ff */
[----:B------:R-:W-:Y:S02]  /*8f10*/  IMAD.SHL.U32 R22, R22, 0x40, RZ ;  /* 0x0000004016167824 */ /* 0x000fe400078e00ff */
[----:B------:R-:W-:Y:S02]  /*8f20*/  IMAD.MOV.U32 R7, RZ, RZ, RZ ;  /* 0x000000ffff077224 */ /* 0x000fe400078e00ff */
[----:B------:R-:W-:Y:S02]  /*8f30*/  IMAD.U32 R8, RZ, RZ, UR44 ;  /* 0x0000002cff087e24 */ /* 0x000fe4000f8e00ff */
[----:B------:R-:W-:Y:S02]  /*8f40*/  IMAD.MOV.U32 R0, RZ, RZ, R24 ;  /* 0x000000ffff007224 */ /* 0x000fe400078e0018 */
[----:B------:R-:W-:-:S07]  /*8f50*/  IMAD.MOV.U32 R4, RZ, RZ, R25 ;  /* 0x000000ffff047224 */ /* 0x000fce00078e0019 */
.L_x_188:
[----:B------:R-:W-:Y:S01]  /*8f60*/  IMAD R6, R4, 0x8, R27 ;  /* 0x0000000804067824 */ /* 0x000fe200078e021b */
[----:B------:R-:W-:Y:S02]  /*8f70*/  SHF.L.U32 R3, R0, 0x1f, RZ ;  /* 0x0000001f00037819 */ /* 0x000fe400000006ff */
[----:B------:R-:W-:Y:S02]  /*8f80*/  ISETP.NE.AND P1, PT, R23, RZ, PT ;  /* 0x000000ff1700720c */ /* 0x000fe40003f25270 */
[----:B------:R-:W0:Y:S11]  /*8f90*/  SYNCS.PHASECHK.TRANS64.TRYWAIT P0, [R6+URZ+0x48], R3 ;  /* 0x00004803060075a7 */ /* 0x000e36000800017f */
[----:B------:R-:W1:Y:S01]  /*8fa0*/  @!P1 LDC R5, c[0x0][0x500] ;  /* 0x00014000ff059b82 */ /* 0x000e620000000800 */
[----:B0-----:R-:W-:Y:S05]  /*8fb0*/  @!P0 BRA `(.L_x_185) ;  /* 0x0000001000948947 */ /* 0x001fea0003800000 */
.L_x_214:
[----:B------:R-:W-:Y:S01]  /*8fc0*/  ISETP.NE.AND P0, PT, R23, RZ, PT ;  /* 0x000000ff1700720c */ /* 0x000fe20003f05270 */
[----:B------:R-:W-:-:S04]  /*8fd0*/  UPRMT UR4, UR45, 0x9910, URZ ;  /* 0x000099102d047896 */ /* 0x000fc8000800003f */
[----:B------:R-:W-:-:S08]  /*8fe0*/  UISETP.NE.AND UP0, UPT, UR4, 0x2, UPT ;  /* 0x000000020400788c */ /* 0x000fd0000bf05270 */
[----:B-1----:R1:W-:Y:S01]  /*8ff0*/  @!P0 SYNCS.ARRIVE.TRANS64 RZ, [R6+URZ], R5 ;  /* 0x0000000506ff89a7 */ /* 0x0023e2000800003f */
[----:B------:R-:W-:-:S13]  /*9000*/  PLOP3.LUT P0, PT, PT, PT, UP0, 0x80, 0x0 ;  /* 0x000000000000781c */ /* 0x000fda0003f0f008 */
[----:B-1----:R-:W-:Y:S05]  /*9010*/  @P0 BRA `(.L_x_186) ;  /* 0x0000000000040947 */ /* 0x002fea0003800000 */
[----:B------:R-:W-:Y:S01]  /*9020*/  BPT.TRAP 0x1 ;  /* 0x000000040000795c */ /* 0x000fe20000300000 */
.L_x_186:
[----:B------:R-:W-:-:S13]  /*9030*/  ISETP.NE.AND P0, PT, R28, RZ, PT ;  /* 0x000000ff1c00720c */ /* 0x000fda0003f05270 */
[----:B------:R-:W-:Y:S05]  /*9040*/  @P0 BRA `(.L_x_187) ;  /* 0x0000000000040947 */ /* 0x000fea0003800000 */
[----:B------:R-:W-:Y:S01]  /*9050*/  BPT.TRAP 0x1 ;  /* 0x000000040000795c */ /* 0x000fe20000300000 */
.L_x_187:
[--C-:B0-----:R-:W-:Y:S01]  /*9060*/  IMAD R3, R4, 0x2000, R27.reuse ;  /* 0x0000200004037824 */ /* 0x101fe200078e021b */
[----:B------:R-:W-:Y:S01]  /*9070*/  R2UR UR17, R6 ;  /* 0x00000000061172ca */ /* 0x000fe200000e0000 */
[----:B------:R-:W-:Y:S01]  /*9080*/  IMAD R5, R4, 0x4000, R27 ;  /* 0x0000400004057824 */ /* 0x000fe200078e021b */
[----:B------:R-:W-:Y:S01]  /*9090*/  R2UR UR19, R7 ;  /* 0x00000000071372ca */ /* 0x000fe200000e0000 */
[----:B------:R-:W-:Y:S01]  /*90a0*/  VIADD R8, R8, 0xffffffff ;  /* 0xffffffff08087836 */ /* 0x000fe20000000000 */
[----:B------:R-:W-:Y:S01]  /*90b0*/  R2UR UR16, R3 ;  /* 0x00000000031072ca */ /* 0x000fe200000e0000 */
[----:B------:R-:W-:Y:S01]  /*90c0*/  UIADD3 UR4, UP0, UR36, 0xf0, URZ ;  /* 0x000000f024047890 */ /* 0x000fe2000ff1e03f */
[----:B------:R-:W-:Y:S01]  /*90d0*/  R2UR UR8, R5 ;  /* 0x00000000050872ca */ /* 0x000fe200000e0000 */
[----:B------:R-:W-:Y:S01]  /*90e0*/  UIADD3 UR14, UP1, UR36, 0x1f0, URZ ;  /* 0x000001f0240e7890 */ /* 0x000fe2000ff3e03f */
[----:B------:R-:W-:Y:S01]  /*90f0*/  R2UR UR20, R18 ;  /* 0x00000000121472ca */ /* 0x000fe200000e0000 */
[----:B------:R-:W-:Y:S01]  /*9100*/  UIADD3.X UR5, URZ, UR37, URZ, UP0, !UPT ;  /* 0x000000253f057290 */ /* 0x000fe200087fe43f */
[----:B------:R-:W-:Y:S01]  /*9110*/  R2UR UR18, R22 ;  /* 0x00000000161272ca */ /* 0x000fe200000e0000 */
[----:B------:R-:W-:Y:S01]  /*9120*/  VIADD R4, R4, 0x1 ;  /* 0x0000000104047836 */ /* 0x000fe20000000000 */
[----:B------:R-:W-:Y:S01]  /*9130*/  R2UR UR11, R19 ;  /* 0x00000000130b72ca */ /* 0x000fe200000e0000 */
[----:B------:R-:W-:Y:S01]  /*9140*/  UIADD3.X UR15, URZ, UR37, URZ, UP1, !UPT ;  /* 0x000000253f0f7290 */ /* 0x000fe20008ffe43f */
[----:B------:R-:W-:Y:S01]  /*9150*/  ISETP.GT.AND P1, PT, R8, 0x1, PT ;  /* 0x000000010800780c */ /* 0x000fe20003f24270 */
[----:B------:R-:W-:Y:S01]  /*9160*/  UMOV UR6, 0x0 ;  /* 0x0000000000067882 */ /* 0x000fe20000000000 */
[----:B------:R-:W-:Y:S01]  /*9170*/  ISETP.NE.AND P0, PT, R4, 0x9, PT ;  /* 0x000000090400780c */ /* 0x000fe20003f05270 */
[----:B------:R-:W-:Y:S01]  /*9180*/  UIADD3 UR16, UR16, 0x800, URZ ;  /* 0x0000080010107890 */ /* 0x000fe2000fffe03f */
[----:B------:R-:W-:Y:S01]  /*9190*/  VIADD R7, R7, 0x80 ;  /* 0x0000008007077836 */ /* 0x000fe20000000000 */
[----:B------:R-:W-:Y:S01]  /*91a0*/  UIADD3 UR8, UR8, 0x12800, URZ ;  /* 0x0001280008087890 */ /* 0x000fe2000fffe03f */
[----:B------:R-:W-:Y:S01]  /*91b0*/  SEL R3, RZ, 0x1, P0 ;  /* 0x00000001ff037807 */ /* 0x000fe20000000000 */
[----:B------:R-:W-:Y:S01]  /*91c0*/  UMOV UR7, 0x10000000 ;  /* 0x1000000000077882 */ /* 0x000fe20000000000 */
[----:B------:R-:W-:Y:S01]  /*91d0*/  UMOV UR9, UR17 ;  /* 0x0000001100097c82 */ /* 0x000fe20008000000 */
[----:B------:R-:W-:Y:S01]  /*91e0*/  UMOV UR10, UR19 ;  /* 0x00000013000a7c82 */ /* 0x000fe20008000000 */
[----:B------:R-:W-:Y:S01]  /*91f0*/  UMOV UR12, UR20 ;  /* 0x00000014000c7c82 */ /* 0x000fe20008000000 */
[----:B------:R-:W-:Y:S01]  /*9200*/  LOP3.LUT R0, R0, R3, RZ, 0x3c, !PT ;  /* 0x0000000300007212 */ /* 0x000fe200078e3cff */
[----:B------:R0:W-:Y:S01]  /*9210*/  UTMALDG.3D [UR16], [UR4], desc[UR6] ;  /* 0x00000610040075b4 */ /* 0x0001e20008011000 */
[----:B------:R-:W-:Y:S01]  /*9220*/  SEL R4, R4, RZ, P0 ;  /* 0x000000ff04047207 */ /* 0x000fe20000000000 */
[----:B------:R0:W-:Y:S02]  /*9230*/  UTMALDG.3D [UR8], [UR14], desc[UR6] ;  /* 0x000006080e0075b4 */ /* 0x0001e40008011000 */
[----:B0-----:R-:W-:Y:S05]  /*9240*/  @P1 BRA `(.L_x_188) ;  /* 0xfffffffc00441947 */ /* 0x001fea000383ffff */
.L_x_182:
[----:B------:R-:W-:Y:S05]  /*9250*/  BSYNC B6 ;  /* 0x0000000000067941 */ /* 0x000fea0003800000 */
.L_x_181:
[----:B------:R-:W-:Y:S01]  /*9260*/  LOP3.LUT P2, RZ, R26, 0xff, RZ, 0xc0, !PT ;  /* 0x000000ff1aff7812 */ /* 0x000fe2000784c0ff */
[----:B------:R-:W-:Y:S01]  /*9270*/  VIADD R0, R25, UR39 ;  /* 0x0000002719007c36 */ /* 0x000fe20008000000 */
[----:B------:R-:W-:Y:S01]  /*9280*/  ULDC.64 UR4, c[0x0][0x650] ;  /* 0x0001940000047ab9 */ /* 0x000fe20000000a00 */
[----:B------:R-:W-:Y:S01]  /*9290*/  IMAD.U32 R6, RZ, RZ, UR39 ;  /* 0x00000027ff067e24 */ /* 0x000fe2000f8e00ff */
[----:B------:R-:W-:Y:S01]  /*92a0*/  UISETP.GE.U32.AND UP0, UPT, UR39, 0x9, UPT ;  /* 0x000000092700788c */ /* 0x000fe2000bf06070 */
[----:B------:R-:W-:Y:S01]  /*92b0*/  BSSY B0, `(.L_x_189) ;  /* 0x000006a000007945 */ /* 0x000fe20003800000 */
[----:B------:R-:W-:Y:S01]  /*92c0*/  ISETP.GT.U32.AND P0, PT, R0, 0x8, PT ;  /* 0x000000080000780c */ /* 0x000fe20003f04070 */
[----:B------:R-:W-:Y:S01]  /*92d0*/  IMAD.MOV.U32 R22, RZ, RZ, -0x1 ;  /* 0xffffffffff167424 */ /* 0x000fe200078e00ff */
[----:B------:R-:W-:Y:S01]  /*92e0*/  PRMT R26, RZ, 0x7610, R26 ;  /* 0x00007610ff1a7816 */ /* 0x000fe2000000001a */
[----:B------:R-:W-:Y:S01]  /*92f0*/  IMAD.MOV.U32 R19, RZ, RZ, -0x1 ;  /* 0xffffffffff137424 */ /* 0x000fe200078e00ff */
[----:B------:R-:W-:Y:S01]  /*9300*/  ISETP.LT.U32.AND P0, PT, R6, 0x9, P0 ;  /* 0x000000090600780c */ /* 0x000fe20000701070 */
[----:B------:R-:W-:Y:S01]  /*9310*/  IMAD.MOV.U32 R18, RZ, RZ, -0x1 ;  /* 0xffffffffff127424 */ /* 0x000fe200078e00ff */
[----:B------:R-:W-:Y:S01]  /*9320*/  PLOP3.LUT P1, PT, PT, PT, UP0, 0x80, 0x0 ;  /* 0x000000000000781c */ /* 0x000fe20003f2f008 */
[----:B------:R-:W0:Y:S01]  /*9330*/  @P2 S2R R4, SR_CgaCtaId ;  /* 0x0000000000042919 */ /* 0x000e220000008800 */
[----:B------:R-:W-:-:S04]  /*9340*/  @P2 MOV R3, 0x400 ;  /* 0x0000040000032802 */ /* 0x000fc80000000f00 */
[----:B0-----:R-:W-:Y:S01]  /*9350*/  @P2 LEA R3, R4, R3, 0x18 ;  /* 0x0000000304032211 */ /* 0x001fe200078ec0ff */
[----:B------:R-:W-:-:S03]  /*9360*/  IMAD.WIDE.U32 R4, R0, 0x38e38e39, RZ ;  /* 0x38e38e3900047825 */ /* 0x000fc600078e00ff */
[----:B------:R0:W-:Y:S01]  /*9370*/  @P2 SYNCS.ARRIVE.TRANS64.A1T0 RZ, [R3+URZ+0xc8], RZ ;  /* 0x0000c8ff03ff29a7 */ /* 0x0001e2000810003f */
[----:B------:R-:W-:Y:S02]  /*9380*/  IADD3 R16, P2, R16, UR50, RZ ;  /* 0x0000003210107c10 */ /* 0x000fe4000ff5e0ff */
[----:B------:R-:W-:Y:S02]  /*9390*/  SHF.R.U32.HI R5, RZ, 0x1, R5 ;  /* 0x00000001ff057819 */ /* 0x000fe40000011605 */
[----:B------:R-:W-:Y:S02]  /*93a0*/  IADD3.X R17, R17, UR40, RZ, P2, !PT ;  /* 0x0000002811117c10 */ /* 0x000fe400097fe4ff */
[----:B0-----:R-:W-:Y:S01]  /*93b0*/  SEL R3, RZ, 0x1, !P0 ;  /* 0x00000001ff037807 */ /* 0x001fe20004000000 */
[----:B------:R-:W-:Y:S01]  /*93c0*/  IMAD R25, R5, -0x9, R0 ;  /* 0xfffffff705197824 */ /* 0x000fe200078e0200 */
[----:B------:R-:W-:Y:S02]  /*93d0*/  ISETP.GE.U32.AND P0, PT, R16, UR4, PT ;  /* 0x0000000410007c0c */ /* 0x000fe4000bf06070 */
[----:B------:R-:W-:-:S02]  /*93e0*/  LOP3.LUT R24, R24, R3, RZ, 0x3c, !PT ;  /* 0x0000000318187212 */ /* 0x000fc400078e3cff */
[----:B------:R-:W-:Y:S02]  /*93f0*/  ISETP.GE.U32.AND.EX P0, PT, R17, UR5, PT, P0 ;  /* 0x0000000511007c0c */ /* 0x000fe4000bf06100 */
[----:B------:R-:W-:Y:S02]  /*9400*/  @P1 LOP3.LUT R24, R24, 0x1, R5, 0x78, !PT ;  /* 0x0000000118181812 */ /* 0x000fe400078e7805 */
[----:B------:R-:W-:-:S09]  /*9410*/  PRMT R0, RZ, 0x7610, R0 ;  /* 0x00007610ff007816 */ /* 0x000fd20000000000 */
[----:B------:R-:W-:Y:S05]  /*9420*/  @P0 BRA `(.L_x_190) ;  /* 0x0000000400480947 */ /* 0x000fea0003800000 */
[----:B------:R-:W-:Y:S01]  /*9430*/  ULDC.64 UR4, c[0x0][0x628] ;  /* 0x00018a0000047ab9 */ /* 0x000fe20000000a00 */
[----:B------:R-:W0:Y:S01]  /*9440*/  S2R R3, SR_CTAID.X ;  /* 0x0000000000037919 */ /* 0x000e220000002500 */
[----:B------:R-:W-:Y:S01]  /*9450*/  ISETP.NE.U32.AND P0, PT, RZ, UR4, PT ;  /* 0x00000004ff007c0c */ /* 0x000fe2000bf05070 */
[----:B------:R-:W-:Y:S01]  /*9460*/  ULDC UR7, c[0x0][0x630] ;  /* 0x00018c0000077ab9 */ /* 0x000fe20000000800 */
[----:B------:R-:W-:Y:S01]  /*9470*/  IMAD.MOV.U32 R4, RZ, RZ, R16 ;  /* 0x000000ffff047224 */ /* 0x000fe200078e0010 */
[----:B------:R-:W1:Y:S01]  /*9480*/  S2R R0, SR_CTAID.Y ;  /* 0x0000000000007919 */ /* 0x000e620000002600 */
[----:B------:R-:W-:Y:S01]  /*9490*/  ISETP.NE.AND.EX P0, PT, RZ, UR5, PT, P0 ;  /* 0x00000005ff007c0c */ /* 0x000fe2000bf05300 */
[----:B------:R-:W-:-:S12]  /*94a0*/  IMAD.MOV.U32 R5, RZ, RZ, R17 ;  /* 0x000000ffff057224 */ /* 0x000fd800078e0011 */
[----:B------:R-:W-:Y:S05]  /*94b0*/  @!P0 BRA `(.L_x_191) ;  /* 0x0000000000288947 */ /* 0x000fea0003800000 */
[----:B------:R-:W-:Y:S02]  /*94c0*/  ULDC UR6, c[0x0][0x634] ;  /* 0x00018d0000067ab9 */ /* 0x000fe40000000800 */
[----:B------:R-:W-:-:S05]  /*94d0*/  IADD3 R9, P0, R16, UR6, RZ ;  /* 0x0000000610097c10 */ /* 0x000fca000ff1e0ff */
[----:B------:R-:W-:-:S04]  /*94e0*/  IMAD.X R11, RZ, RZ, R17, P0 ;  /* 0x000000ffff0b7224 */ /* 0x000fc800000e0611 */
[----:B------:R-:W-:-:S04]  /*94f0*/  IMAD.WIDE.U32 R6, R11, UR4, RZ ;  /* 0x000000040b067c25 */ /* 0x000fc8000f8e00ff */
[----:B------:R-:W-:-:S04]  /*9500*/  IMAD.WIDE.U32 R6, P0, R9, UR5, R6 ;  /* 0x0000000509067c25 */ /* 0x000fc8000f800006 */
[----:B------:R-:W-:-:S04]  /*9510*/  IMAD.WIDE.U32 R8, R9, UR4, RZ ;  /* 0x0000000409087c25 */ /* 0x000fc8000f8e00ff */
[----:B------:R-:W-:Y:S01]  /*9520*/  IMAD.X R5, RZ, RZ, RZ, P0 ;  /* 0x000000ffff057224 */ /* 0x000fe200000e06ff */
[----:B------:R-:W-:Y:S01]  /*9530*/  IADD3 RZ, P0, R9, R6, RZ ;  /* 0x0000000609ff7210 */ /* 0x000fe20007f1e0ff */
[----:B------:R-:W-:-:S04]  /*9540*/  IMAD.MOV.U32 R4, RZ, RZ, R7 ;  /* 0x000000ffff047224 */ /* 0x000fc800078e0007 */
[----:B------:R-:W-:-:S08]  /*9550*/  IMAD.WIDE.U32.X R4, R11, UR5, R4, P0 ;  /* 0x000000050b047c25 */ /* 0x000fd000080e0404 */
.L_x_191:
[--C-:B------:R-:W-:Y:S01]  /*9560*/  SHF.R.U64 R18, R4, UR7, R5.reuse ;  /* 0x0000000704127c19 */ /* 0x100fe20008001205 */
[----:B------:R-:W-:Y:S01]  /*9570*/  ULDC.64 UR4, c[0x0][0x620] ;  /* 0x0001880000047ab9 */ /* 0x000fe20000000a00 */
[----:B------:R-:W-:Y:S01]  /*9580*/  SHF.R.U32.HI R4, RZ, UR7, R5 ;  /* 0x00000007ff047c19 */ /* 0x000fe20008011605 */
[----:B------:R-:W-:Y:S01]  /*9590*/  ULDC.64 UR8, c[0x0][0x640] ;  /* 0x0001900000087ab9 */ /* 0x000fe20000000a00 */
[----:B------:R-:W-:Y:S01]  /*95a0*/  IADD3 R7, P0, RZ, -R18, RZ ;  /* 0x80000012ff077210 */ /* 0x000fe20007f1e0ff */
[----:B------:R-:W2:Y:S01]  /*95b0*/  LDC R13, c[0x0][0x148] ;  /* 0x00005200ff0d7b82 */ /* 0x000ea20000000800 */
[----:B0-----:R-:W-:Y:S01]  /*95c0*/  I2FP.F32.U32 R8, R3 ;  /* 0x0000000300087245 */ /* 0x001fe20000201000 */
[----:B------:R-:W-:Y:S02]  /*95d0*/  ULDC UR6, c[0x0][0x608] ;  /* 0x0001820000067ab9 */ /* 0x000fe40000000800 */
[----:B------:R-:W-:Y:S01]  /*95e0*/  IMAD.X R4, RZ, RZ, ~R4, P0 ;  /* 0x000000ffff047224 */ /* 0x000fe200000e0e04 */
[----:B------:R-:W-:-:S03]  /*95f0*/  ISETP.NE.U32.AND P0, PT, RZ, UR8, PT ;  /* 0x00000008ff007c0c */ /* 0x000fc6000bf05070 */
[----:B------:R-:W-:Y:S01]  /*9600*/  IMAD R6, R4, UR4, RZ ;  /* 0x0000000404067c24 */ /* 0x000fe2000f8e02ff */
[----:B------:R-:W-:Y:S01]  /*9610*/  ISETP.NE.AND.EX P0, PT, RZ, UR9, PT, P0 ;  /* 0x00000009ff007c0c */ /* 0x000fe2000bf05300 */
[----:B------:R-:W-:Y:S01]  /*9620*/  IMAD.WIDE.U32 R4, R7, UR4, R16 ;  /* 0x0000000407047c25 */ /* 0x000fe2000f8e0010 */
[----:B------:R-:W-:-:S03]  /*9630*/  ULDC UR4, c[0x0][0x150] ;  /* 0x0000540000047ab9 */ /* 0x000fc60000000800 */
[----:B------:R-:W-:Y:S01]  /*9640*/  FMUL R8, R8, UR4 ;  /* 0x0000000408087c20 */ /* 0x000fe20008400000 */
[----:B------:R-:W-:Y:S01]  /*9650*/  IMAD R7, R7, UR5, R6 ;  /* 0x0000000507077c24 */ /* 0x000fe2000f8e0206 */
[----:B------:R-:W-:Y:S01]  /*9660*/  ULDC UR4, c[0x0][0x618] ;  /* 0x0001860000047ab9 */ /* 0x000fe20000000800 */
[----:B------:R-:W0:Y:S01]  /*9670*/  LDC R6, c[0x0][0x144] ;  /* 0x00005100ff067b82 */ /* 0x000e220000000800 */
[----:B------:R-:W-:Y:S01]  /*9680*/  ULDC UR5, c[0x0][0x154] ;  /* 0x0000550000057ab9 */ /* 0x000fe20000000800 */
[----:B------:R-:W-:Y:S01]  /*9690*/  IMAD.IADD R5, R5, 0x1, R7 ;  /* 0x0000000105057824 */ /* 0x000fe200078e0207 */
[----:B------:R-:W3:Y:S04]  /*96a0*/  F2I.U32.TRUNC.NTZ R8, R8 ;  /* 0x0000000800087305 */ /* 0x000ee8000020f000 */
[----:B------:R-:W-:-:S02]  /*96b0*/  SHF.R.U64 R10, R4, UR4, R5 ;  /* 0x00000004040a7c19 */ /* 0x000fc40008001205 */
[----:B-1----:R-:W-:Y:S02]  /*96c0*/  I2FP.F32.U32 R4, R0 ;  /* 0x0000000000047245 */ /* 0x002fe40000201000 */
[----:B------:R-:W-:Y:S01]  /*96d0*/  SHF.R.U32.HI R5, RZ, UR4, R5 ;  /* 0x00000004ff057c19 */ /* 0x000fe20008011605 */
[----:B------:R-:W-:Y:S02]  /*96e0*/  ULDC UR4, c[0x0][0x658] ;  /* 0x0001960000047ab9 */ /* 0x000fe40000000800 */
[----:B------:R-:W-:Y:S01]  /*96f0*/  FMUL R7, R4, UR5 ;  /* 0x0000000504077c20 */ /* 0x000fe20008400000 */
[--C-:B------:R-:W-:Y:S02]  /*9700*/  SHF.R.U64 R12, R10, UR6, R5.reuse ;  /* 0x000000060a0c7c19 */ /* 0x100fe40008001205 */
[----:B------:R-:W-:Y:S01]  /*9710*/  SHF.R.U32.HI R5, RZ, UR6, R5 ;  /* 0x00000006ff057c19 */ /* 0x000fe20008011605 */
[----:B------:R1:W4:Y:S01]  /*9720*/  F2I.U32.TRUNC.NTZ R14, R7 ;  /* 0x00000007000e7305 */ /* 0x000322000020f000 */
[----:B---3--:R-:W-:-:S02]  /*9730*/  IMAD.MOV R8, RZ, RZ, -R8 ;  /* 0x000000ffff087224 */ /* 0x008fc400078e0a08 */
[--C-:B------:R-:W-:Y:S02]  /*9740*/  SHF.R.U64 R11, R12, UR4, R5.reuse ;  /* 0x000000040c0b7c19 */ /* 0x100fe40008001205 */
[----:B------:R-:W-:Y:S01]  /*9750*/  SHF.R.U32.HI R5, RZ, UR4, R5 ;  /* 0x00000004ff057c19 */ /* 0x000fe20008011605 */
[----:B0-----:R-:W-:Y:S02]  /*9760*/  IMAD R3, R6, R8, R3 ;  /* 0x0000000806037224 */ /* 0x001fe400078e0203 */
[----:B------:R-:W-:Y:S01]  /*9770*/  IMAD.MOV.U32 R4, RZ, RZ, R11 ;  /* 0x000000ffff047224 */ /* 0x000fe200078e000b */
[----:B-12-4-:R-:W-:Y:S06]  /*9780*/  @!P0 BRA `(.L_x_192) ;  /* 0x0000000000288947 */ /* 0x016fec0003800000 */
        /* <DEDUP_REMOVED lines=10> */
.L_x_192:
[----:B------:R-:W-:Y:S01]  /*9830*/  ISETP.NE.AND P0, PT, R2, 0x1, PT ;  /* 0x000000010200780c */ /* 0x000fe20003f05270 */
[----:B------:R-:W-:Y:S01]  /*9840*/  ULDC UR4, c[0x0][0x648] ;  /* 0x0001920000047ab9 */ /* 0x000fe20000000800 */
[----:B------:R-:W-:Y:S01]  /*9850*/  IMAD.MOV R14, RZ, RZ, -R14 ;  /* 0x000000ffff0e7224 */ /* 0x000fe200078e0a0e */
[----:B------:R-:W-:Y:S01]  /*9860*/  SHF.R.U64 R5, R4, UR4, R5 ;  /* 0x0000000404057c19 */ /* 0x000fe20008001205 */
[----:B------:R-:W-:Y:S01]  /*9870*/  ULDC UR4, c[0x0][0x638] ;  /* 0x00018e0000047ab9 */ /* 0x000fe20000000800 */
[----:B------:R-:W-:Y:S01]  /*9880*/  LOP3.LUT R12, R12, UR43, RZ, 0xc0, !PT ;  /* 0x0000002b0c0c7c12 */ /* 0x000fe2000f8ec0ff */
[----:B------:R-:W-:Y:S01]  /*9890*/  ULDC UR5, c[0x0][0x610] ;  /* 0x0001840000057ab9 */ /* 0x000fe20000000800 */
[----:B------:R-:W-:-:S03]  /*98a0*/  LOP3.LUT R22, R10, UR41, RZ, 0xc0, !PT ;  /* 0x000000290a167c12 */ /* 0x000fc6000f8ec0ff */
[----:B------:R-:W-:-:S03]  /*98b0*/  IMAD R12, R5, UR42, R12 ;  /* 0x0000002a050c7c24 */ /* 0x000fc6000f8e020c */
[----:B------:R-:W-:Y:S02]  /*98c0*/  @P0 IMAD R3, R13, R14, R0 ;  /* 0x0000000e0d030224 */ /* 0x000fe400078e0200 */
[----:B------:R-:W-:Y:S02]  /*98d0*/  IMAD.MOV R0, RZ, RZ, -R5 ;  /* 0x000000ffff007224 */ /* 0x000fe400078e0a05 */
[----:B------:R-:W-:Y:S02]  /*98e0*/  IMAD R3, R12, UR5, R3 ;  /* 0x000000050c037c24 */ /* 0x000fe4000f8e0203 */
[----:B------:R-:W-:Y:S01]  /*98f0*/  IMAD R11, R0, UR4, R11 ;  /* 0x00000004000b7c24 */ /* 0x000fe2000f8e020b */
[----:B------:R-:W-:Y:S01]  /*9900*/  ULDC UR4, c[0x0][0x600] ;  /* 0x0001800000047ab9 */ /* 0x000fe20000000800 */
[----:B------:R-:W-:Y:S02]  /*9910*/  IMAD.MOV.U32 R0, RZ, RZ, 0x1 ;  /* 0x00000001ff007424 */ /* 0x000fe400078e00ff */
[----:B------:R-:W-:-:S05]  /*9920*/  IMAD R22, R11, UR4, R22 ;  /* 0x000000040b167c24 */ /* 0x000fca000f8e0216 */
[----:B------:R-:W-:Y:S02]  /*9930*/  SEL R19, R22, R3, !P0 ;  /* 0x0000000316137207 */ /* 0x000fe40004000000 */
[----:B------:R-:W-:-:S07]  /*9940*/  SEL R22, R3, R22, !P0 ;  /* 0x0000001603167207 */ /* 0x000fce0004000000 */
.L_x_190:
[----:B------:R-:W-:Y:S05]  /*9950*/  BSYNC B0 ;  /* 0x0000000000007941 */ /* 0x000fea0003800000 */
.L_x_189:
[----:B------:R-:W-:-:S13]  /*9960*/  LOP3.LUT P0, RZ, R0, 0xff, RZ, 0xc0, !PT ;  /* 0x000000ff00ff7812 */ /* 0x000fda000780c0ff */
[----:B------:R-:W-:Y:S05]  /*9970*/  @P0 BRA `(.L_x_193) ;  /* 0xfffffff0009c0947 */ /* 0x000fea000383ffff */
[----:B------:R-:W-:Y:S05]  /*9980*/  BSYNC B7 ;  /* 0x0000000000077941 */ /* 0x000fea0003800000 */
.L_x_179:
[----:B------:R-:W-:-:S03]  /*9990*/  UMOV UR4, 0xffffffff ;  /* 0xffffffff00047882 */ /* 0x000fc60000000000 */
[----:B------:R-:W-:Y:S05]  /*99a0*/  BRA.DIV UR4, `(.L_x_194) ;  /* 0x0000000a042c7947 */ /* 0x000fea000b800000 */
[----:B------:R-:W-:-:S13]  /*99b0*/  ELECT P6, URZ, PT ;  /* 0x00000000003f782f */ /* 0x000fda00038c0000 */
.L_x_217:
[----:B------:R-:W-:Y:S04]  /*99c0*/  BSSY B0, `(.L_x_195) ;  /* 0x0000059000007945 */ /* 0x000fe80003800000 */
[----:B------:R-:W-:Y:S05]  /*99d0*/  @!P6 BRA `(.L_x_196) ;  /* 0x00000004005ce947 */ /* 0x000fea0003800000 */
[----:B------:R-:W-:-:S04]  /*99e0*/  ULOP3.LUT UR4, UR38, 0x2, URZ, 0xfc, !UPT ;  /* 0x0000000226047892 */ /* 0x000fc8000f8efc3f */
[----:B------:R-:W-:-:S06]  /*99f0*/  UISETP.NE.AND UP0, UPT, UR4, 0x3, UPT ;  /* 0x000000030400788c */ /* 0x000fcc000bf05270 */
[----:B------:R-:W-:-:S13]  /*9a00*/  PLOP3.LUT P0, PT, PT, PT, UP0, 0x80, 0x0 ;  /* 0x000000000000781c */ /* 0x000fda0003f0f008 */
[----:B------:R-:W-:Y:S05]  /*9a10*/  @!P0 BRA `(.L_x_197) ;  /* 0x0000000000048947 */ /* 0x000fea0003800000 */
[----:B------:R-:W-:Y:S01]  /*9a20*/  BPT.TRAP 0x1 ;  /* 0x000000040000795c */ /* 0x000fe20000300000 */
.L_x_197:
[----:B------:R-:W0:Y:S01]  /*9a30*/  S2R R3, SR_CgaCtaId ;  /* 0x0000000000037919 */ /* 0x000e220000008800 */
[----:B------:R-:W-:Y:S02]  /*9a40*/  MOV R0, 0x400 ;  /* 0x0000040000007802 */ /* 0x000fe40000000f00 */
[----:B------:R-:W-:Y:S02]  /*9a50*/  SHF.L.U32 R2, R24, 0x1f, RZ ;  /* 0x0000001f18027819 */ /* 0x000fe400000006ff */
[----:B0-----:R-:W-:-:S05]  /*9a60*/  LEA R0, R3, R0, 0x18 ;  /* 0x0000000003007211 */ /* 0x001fca00078ec0ff */
[----:B------:R-:W-:-:S04]  /*9a70*/  VIADD R0, R0, 0x48 ;  /* 0x0000004800007836 */ /* 0x000fc80000000000 */
[C---:B------:R-:W-:Y:S02]  /*9a80*/  IMAD R5, R25.reuse, 0x8, R0 ;  /* 0x0000000819057824 */ /* 0x040fe400078e0200 */
[----:B------:R-:W-:Y:S02]  /*9a90*/  VIADD R25, R25, 0x1 ;  /* 0x0000000119197836 */ /* 0x000fe40000000000 */
[----:B------:R-:W0:Y:S03]  /*9aa0*/  SYNCS.PHASECHK.TRANS64.TRYWAIT P0, [R5+URZ], R2 ;  /* 0x00000002050075a7 */ /* 0x000e26000800017f */
[----:B------:R-:W-:-:S04]  /*9ab0*/  ISETP.NE.AND P1, PT, R25, 0x9, PT ;  /* 0x000000091900780c */ /* 0x000fc80003f25270 */
[----:B------:R-:W-:Y:S02]  /*9ac0*/  SEL R3, RZ, 0x1, P1 ;  /* 0x00000001ff037807 */ /* 0x000fe40000800000 */
[----:B------:R-:W-:Y:S02]  /*9ad0*/  SEL R25, R25, RZ, P1 ;  /* 0x000000ff19197207 */ /* 0x000fe40000800000 */
[----:B------:R-:W-:-:S03]  /*9ae0*/  LOP3.LUT R24, R24, R3, RZ, 0x3c, !PT ;  /* 0x0000000318187212 */ /* 0x000fc600078e3cff */
[----:B------:R-:W-:Y:S01]  /*9af0*/  IMAD R7, R25, 0x8, R0 ;  /* 0x0000000819077824 */ /* 0x000fe200078e0200 */
[----:B------:R-:W-:Y:S01]  /*9b00*/  SHF.L.U32 R4, R24, 0x1f, RZ ;  /* 0x0000001f18047819 */ /* 0x000fe200000006ff */
[----:B0-----:R-:W-:Y:S06]  /*9b10*/  @!P0 BRA `(.L_x_198) ;  /* 0x0000000400f08947 */ /* 0x001fec0003800000 */
.L_x_218:
[----:B------:R-:W1:Y:S01]  /*9b20*/  SYNCS.PHASECHK.TRANS64.TRYWAIT P0, [R7+URZ], R4 ;  /* 0x00000004070075a7 */ /* 0x000e62000800017f */
[----:B0-----:R-:W-:-:S05]  /*9b30*/  VIADD R2, R25, 0x1 ;  /* 0x0000000119027836 */ /* 0x001fca0000000000 */
[----:B------:R-:W-:-:S04]  /*9b40*/  ISETP.NE.AND P1, PT, R2, 0x9, PT ;  /* 0x000000090200780c */ /* 0x000fc80003f25270 */
[----:B------:R-:W-:Y:S02]  /*9b50*/  SEL R3, RZ, 0x1, P1 ;  /* 0x00000001ff037807 */ /* 0x000fe40000800000 */
[----:B------:R-:W-:Y:S02]  /*9b60*/  SEL R9, R2, RZ, P1 ;  /* 0x000000ff02097207 */ /* 0x000fe40000800000 */
[----:B------:R-:W-:-:S03]  /*9b70*/  LOP3.LUT R24, R24, R3, RZ, 0x3c, !PT ;  /* 0x0000000318187212 */ /* 0x000fc600078e3cff */
[----:B------:R-:W-:Y:S01]  /*9b80*/  IMAD R6, R9, 0x8, R0 ;  /* 0x0000000809067824 */ /* 0x000fe200078e0200 */
[----:B------:R-:W-:Y:S01]  /*9b90*/  SHF.L.U32 R5, R24, 0x1f, RZ ;  /* 0x0000001f18057819 */ /* 0x000fe200000006ff */
[----:B-1----:R-:W-:Y:S06]  /*9ba0*/  @!P0 BRA `(.L_x_199) ;  /* 0x0000000400e08947 */ /* 0x002fec0003800000 */
.L_x_219:
[----:B------:R-:W1:Y:S01]  /*9bb0*/  SYNCS.PHASECHK.TRANS64.TRYWAIT P0, [R6+URZ], R5 ;  /* 0x00000005060075a7 */ /* 0x000e62000800017f */
[----:B------:R-:W-:-:S05]  /*9bc0*/  VIADD R2, R9, 0x1 ;  /* 0x0000000109027836 */ /* 0x000fca0000000000 */
[----:B------:R-:W-:-:S04]  /*9bd0*/  ISETP.NE.AND P1, PT, R2, 0x9, PT ;  /* 0x000000090200780c */ /* 0x000fc80003f25270 */
[----:B------:R-:W-:Y:S02]  /*9be0*/  SEL R3, RZ, 0x1, P1 ;  /* 0x00000001ff037807 */ /* 0x000fe40000800000 */
[----:B0-----:R-:W-:Y:S02]  /*9bf0*/  SEL R7, R2, RZ, P1 ;  /* 0x000000ff02077207 */ /* 0x001fe40000800000 */
[----:B------:R-:W-:-:S03]  /*9c00*/  LOP3.LUT R24, R24, R3, RZ, 0x3c, !PT ;  /* 0x0000000318187212 */ /* 0x000fc600078e3cff */
[----:B------:R-:W-:Y:S01]  /*9c10*/  IMAD R9, R7, 0x8, R0 ;  /* 0x0000000807097824 */ /* 0x000fe200078e0200 */
[----:B------:R-:W-:Y:S01]  /*9c20*/  SHF.L.U32 R4, R24, 0x1f, RZ ;  /* 0x0000001f18047819 */ /* 0x000fe200000006ff */
[----:B-1----:R-:W-:Y:S06]  /*9c30*/  @!P0 BRA `(.L_x_200) ;  /* 0x0000000400d08947 */ /* 0x002fec0003800000 */
.L_x_220:
[----:B------:R-:W1:Y:S01]  /*9c40*/  SYNCS.PHASECHK.TRANS64.TRYWAIT P0, [R9+URZ], R4 ;  /* 0x00000004090075a7 */ /* 0x000e62000800017f */
[----:B------:R-:W-:-:S05]  /*9c50*/  VIADD R2, R7, 0x1 ;  /* 0x0000000107027836 */ /* 0x000fca0000000000 */
[----:B------:R-:W-:-:S04]  /*9c60*/  ISETP.NE.AND P1, PT, R2, 0x9, PT ;  /* 0x000000090200780c */ /* 0x000fc80003f25270 */
[----:B------:R-:W-:Y:S02]  /*9c70*/  SEL R3, RZ, 0x1, P1 ;  /* 0x00000001ff037807 */ /* 0x000fe40000800000 */
[----:B------:R-:W-:Y:S02]  /*9c80*/  SEL R7, R2, RZ, P1 ;  /* 0x000000ff02077207 */ /* 0x000fe40000800000 */
[----:B------:R-:W-:-:S03]  /*9c90*/  LOP3.LUT R24, R24, R3, RZ, 0x3c, !PT ;  /* 0x0000000318187212 */ /* 0x000fc600078e3cff */
[----:B0-----:R-:W-:Y:S01]  /*9ca0*/  IMAD R6, R7, 0x8, R0 ;  /* 0x0000000807067824 */ /* 0x001fe200078e0200 */
[----:B------:R-:W-:Y:S01]  /*9cb0*/  SHF.L.U32 R5, R24, 0x1f, RZ ;  /* 0x0000001f18057819 */ /* 0x000fe200000006ff */
[----:B-1----:R-:W-:Y:S06]  /*9cc0*/  @!P0 BRA `(.L_x_201) ;  /* 0x0000000400c08947 */ /* 0x002fec0003800000 */
.L_x_221:
        /* <DEDUP_REMOVED lines=9> */
.L_x_222:
[----:B------:R-:W1:Y:S01]  /*9d60*/  SYNCS.PHASECHK.TRANS64.TRYWAIT P0, [R9+URZ], R4 ;  /* 0x00000004090075a7 */ /* 0x000e62000800017f */
[----:B------:R-:W-:-:S05]  /*9d70*/  VIADD R2, R7, 0x1 ;  /* 0x0000000107027836 */ /* 0x000fca0000000000 */
[----:B------:R-:W-:-:S04]  /*9d80*/  ISETP.NE.AND P1, PT, R2, 0x9, PT ;  /* 0x000000090200780c */ /* 0x000fc80003f25270 */
[----:B------:R-:W-:Y:S02]  /*9d90*/  SEL R3, RZ, 0x1, P1 ;  /* 0x00000001ff037807 */ /* 0x000fe40000800000 */
[----:B------:R-:W-:Y:S02]  /*9da0*/  SEL R7, R2, RZ, P1 ;  /* 0x000000ff02077207 */ /* 0x000fe40000800000 */
[----:B------:R-:W-:-:S03]  /*9db0*/  LOP3.LUT R24, R24, R3, RZ, 0x3c, !PT ;  /* 0x0000000318187212 */ /* 0x000fc600078e3cff */
[----:B------:R-:W-:Y:S01]  /*9dc0*/  IMAD R8, R7, 0x8, R0 ;  /* 0x0000000807087824 */ /* 0x000fe200078e0200 */
[----:B0-----:R-:W-:Y:S01]  /*9dd0*/  SHF.L.U32 R5, R24, 0x1f, RZ ;  /* 0x0000001f18057819 */ /* 0x001fe200000006ff */
[----:B-1----:R-:W-:Y:S06]  /*9de0*/  @!P0 BRA `(.L_x_203) ;  /* 0x0000000400a08947 */ /* 0x002fec0003800000 */
.L_x_223:
[----:B------:R-:W1:Y:S01]  /*9df0*/  SYNCS.PHASECHK.TRANS64.TRYWAIT P0, [R8+URZ], R5 ;  /* 0x00000005080075a7 */ /* 0x000e62000800017f */
[----:B------:R-:W-:-:S05]  /*9e00*/  VIADD R2, R7, 0x1 ;  /* 0x0000000107027836 */ /* 0x000fca0000000000 */
[----:B------:R-:W-:-:S04]  /*9e10*/  ISETP.NE.AND P1, PT, R2, 0x9, PT ;  /* 0x000000090200780c */ /* 0x000fc80003f25270 */
[----:B------:R-:W-:Y:S02]  /*9e20*/  SEL R3, RZ, 0x1, P1 ;  /* 0x00000001ff037807 */ /* 0x000fe40000800000 */
[----:B------:R-:W-:Y:S02]  /*9e30*/  SEL R7, R2, RZ, P1 ;  /* 0x000000ff02077207 */ /* 0x000fe40000800000 */
[----:B0-----:R-:W-:-:S03]  /*9e40*/  LOP3.LUT R9, R24, R3, RZ, 0x3c, !PT ;  /* 0x0000000318097212 */ /* 0x001fc600078e3cff */
[----:B------:R-:W-:Y:S01]  /*9e50*/  IMAD R11, R7, 0x8, R0 ;  /* 0x00000008070b7824 */ /* 0x000fe200078e0200 */
[----:B------:R-:W-:Y:S01]  /*9e60*/  SHF.L.U32 R6, R9, 0x1f, RZ ;  /* 0x0000001f09067819 */ /* 0x000fe200000006ff */
[----:B-1----:R-:W-:Y:S06]  /*9e70*/  @!P0 BRA `(.L_x_204) ;  /* 0x0000000400908947 */ /* 0x002fec0003800000 */
.L_x_224:
[----:B------:R-:W1:Y:S01]  /*9e80*/  SYNCS.PHASECHK.TRANS64.TRYWAIT P0, [R11+URZ], R6 ;  /* 0x000000060b0075a7 */ /* 0x000e62000800017f */
[----:B------:R-:W-:-:S05]  /*9e90*/  VIADD R2, R7, 0x1 ;  /* 0x0000000107027836 */ /* 0x000fca0000000000 */
[----:B------:R-:W-:-:S04]  /*9ea0*/  ISETP.NE.AND P1, PT, R2, 0x9, PT ;  /* 0x000000090200780c */ /* 0x000fc80003f25270 */
[----:B------:R-:W-:Y:S02]  /*9eb0*/  SEL R4, RZ, 0x1, P1 ;  /* 0x00000001ff047807 */ /* 0x000fe40000800000 */
[----:B------:R-:W-:Y:S02]  /*9ec0*/  SEL R3, R2, RZ, P1 ;  /* 0x000000ff02037207 */ /* 0x000fe40000800000 */
[----:B------:R-:W-:Y:S01]  /*9ed0*/  LOP3.LUT R4, R9, R4, RZ, 0x3c, !PT ;  /* 0x0000000409047212 */ /* 0x000fe200078e3cff */
[----:B-1----:R-:W-:Y:S06]  /*9ee0*/  @!P0 BRA `(.L_x_205) ;  /* 0x0000000400888947 */ /* 0x002fec0003800000 */
.L_x_225:
[----:B------:R-:W-:Y:S01]  /*9ef0*/  IMAD R3, R3, 0x8, R0 ;  /* 0x0000000803037824 */ /* 0x000fe200078e0200 */
[----:B------:R-:W-:-:S07]  /*9f00*/  SHF.L.U32 R0, R4, 0x1f, RZ ;  /* 0x0000001f04007819 */ /* 0x000fce00000006ff */
.L_x_206:
[----:B--2---:R2:W3:Y:S02]  /*9f10*/  SYNCS.PHASECHK.TRANS64.TRYWAIT P0, [R3+URZ], R0 ;  /* 0x00000000030075a7 */ /* 0x0044e4000800017f */
[----:B---3--:R-:W-:Y:S05]  /*9f20*/  @!P0 NANOSLEEP.SYNCS 0x989680 ;  /* 0x009896800000895d */ /* 0x008fea0003900000 */
[----:B------:R-:W3:Y:S02]  /*9f30*/  @!P0 SYNCS.PHASECHK.TRANS64 P0, [R3+URZ], R0 ;  /* 0x00000000030085a7 */ /* 0x000ee4000800007f */
[----:B---3--:R-:W-:Y:S05]  /*9f40*/  @!P0 BRA `(.L_x_206) ;  /* 0xfffffffc00f08947 */ /* 0x008fea000383ffff */
.L_x_196:
[----:B------:R-:W-:Y:S05]  /*9f50*/  BSYNC B0 ;  /* 0x0000000000007941 */ /* 0x000fea0003800000 */
.L_x_195:
[----:B------:R-:W-:Y:S05]  /*9f60*/  EXIT ;  /* 0x000000000000794d */ /* 0x000fea0003800000 */
.L_x_16:
[----:B0-----:R-:W-:-:S04]  /*9f70*/  IMAD.U32 R3, RZ, RZ, UR46 ;  /* 0x0000002eff037e24 */ /* 0x001fc8000f8e00ff */
[----:B------:R0:W1:Y:S03]  /*9f80*/  SYNCS.PHASECHK.TRANS64.TRYWAIT P0, [R3+URZ+-0x8], R0 ;  /* 0xfffff800030075a7 */ /* 0x000066000800017f */
[----:B-1----:R-:W-:Y:S05]  /*9f90*/  @!P0 NANOSLEEP.SYNCS 0x989680 ;  /* 0x009896800000895d */ /* 0x002fea0003900000 */
[----:B------:R-:W1:Y:S02]  /*9fa0*/  @!P0 SYNCS.PHASECHK.TRANS64 P0, [R3+URZ+-0x8], R0 ;  /* 0xfffff800030085a7 */ /* 0x000e64000800007f */
[----:B-1----:R-:W-:Y:S05]  /*9fb0*/  @!P0 BRA `(.L_x_16) ;  /* 0xfffffffc00ec8947 */ /* 0x002fea000383ffff */
[----:B------:R-:W-:Y:S05]  /*9fc0*/  BRA `(.L_x_207) ;  /* 0xffffff7400b87947 */ /* 0x000fea000383ffff */
.L_x_20:
[----:B------:R-:W-:Y:S01]  /*9fd0*/  CS2R R12, SRZ ;  /* 0x00000000000c7805 */ /* 0x000fe2000001ff00 */
[----:B------:R-:W-:Y:S02]  /*9fe0*/  IMAD.MOV.U32 R11, RZ, RZ, 0x1f ;  /* 0x0000001fff0b7424 */ /* 0x000fe400078e00ff */
[----:B------:R-:W-:-:S07]  /*9ff0*/  IMAD.MOV.U32 R15, RZ, RZ, -0x1 ;  /* 0xffffffffff0f7424 */ /* 0x000fce00078e00ff */
[----:B-----5:R-:W-:Y:S05]  /*a000*/  WARPSYNC.COLLECTIVE R15, `(.L_x_208) ;  /* 0x000000000f087348 */ /* 0x020fea0003c00000 */
[----:B------:R0:W1:Y:S02]  /*a010*/  SHFL.IDX P6, R14, R13, R12, R11 ;  /* 0x0000000c0d0e7389 */ /* 0x00006400000c000b */
[----:B01---5:R-:W-:Y:S01]  /*a020*/  ENDCOLLECTIVE ;  /* 0x000000000000791b */ /* 0x023fe20003800000 */
.L_x_208:
[----:B------:R-:W-:Y:S05]  /*a030*/  BRA `(.L_x_209) ;  /* 0xffffff78008c7947 */ /* 0x000fea000383ffff */
.L_x_24:
[----:B-1----:R1:W2:Y:S02]  /*a040*/  SYNCS.PHASECHK.TRANS64.TRYWAIT P1, [R3+URZ], R0 ;  /* 0x00000000030075a7 */ /* 0x0022a4000802017f */
[----:B--2---:R-:W-:Y:S05]  /*a050*/  @!P1 NANOSLEEP.SYNCS 0x989680 ;  /* 0x009896800000995d */ /* 0x004fea0003900000 */
[----:B------:R-:W2:Y:S02]  /*a060*/  @!P1 SYNCS.PHASECHK.TRANS64 P1, [R3+URZ], R0 ;  /* 0x00000000030095a7 */ /* 0x000ea4000802007f */
[----:B--2---:R-:W-:Y:S05]  /*a070*/  @!P1 BRA `(.L_x_24) ;  /* 0xfffffffc00f09947 */ /* 0x004fea000383ffff */
[----:B------:R-:W-:Y:S05]  /*a080*/  BRA `(.L_x_23) ;  /* 0xffffff7800a87947 */ /* 0x000fea000383ffff */
.L_x_29:
[----:B0-----:R0:W1:Y:S02]  /*a090*/  SYNCS.PHASECHK.TRANS64.TRYWAIT P1, [R3+URZ], R114 ;  /* 0x00000072030075a7 */ /* 0x001064000802017f */
[----:B-1----:R-:W-:Y:S05]  /*a0a0*/  @!P1 NANOSLEEP.SYNCS 0x989680 ;  /* 0x009896800000995d */ /* 0x002fea0003900000 */
[----:B------:R-:W1:Y:S02]  /*a0b0*/  @!P1 SYNCS.PHASECHK.TRANS64 P1, [R3+URZ], R114 ;  /* 0x00000072030095a7 */ /* 0x000e64000802007f */
[----:B-1----:R-:W-:Y:S05]  /*a0c0*/  @!P1 BRA `(.L_x_29) ;  /* 0xfffffffc00f09947 */ /* 0x002fea000383ffff */
[----:B------:R-:W-:Y:S05]  /*a0d0*/  BRA `(.L_x_28) ;  /* 0xffffff8400287947 */ /* 0x000fea000383ffff */
.L_x_37:
[----:B0-----:R0:W1:Y:S02]  /*a0e0*/  SYNCS.PHASECHK.TRANS64.TRYWAIT P1, [R15+URZ], R114 ;  /* 0x000000720f0075a7 */ /* 0x001064000802017f */
[----:B-1----:R-:W-:Y:S05]  /*a0f0*/  @!P1 NANOSLEEP.SYNCS 0x989680 ;  /* 0x009896800000995d */ /* 0x002fea0003900000 */
[----:B------:R-:W1:Y:S02]  /*a100*/  @!P1 SYNCS.PHASECHK.TRANS64 P1, [R15+URZ], R114 ;  /* 0x000000720f0095a7 */ /* 0x000e64000802007f */
[----:B-1----:R-:W-:Y:S05]  /*a110*/  @!P1 BRA `(.L_x_37) ;  /* 0xfffffffc00f09947 */ /* 0x002fea000383ffff */
[----:B------:R-:W-:Y:S05]  /*a120*/  BRA `(.L_x_36) ;  /* 0xffffff8c00c07947 */ /* 0x000fea000383ffff */
.L_x_43:
[----:B0-----:R-:W-:-:S04]  /*a130*/  IMAD.U32 R4, RZ, RZ, UR46 ;  /* 0x0000002eff047e24 */ /* 0x001fc8000f8e00ff */
[----:B------:R0:W1:Y:S03]  /*a140*/  SYNCS.PHASECHK.TRANS64.TRYWAIT P0, [R4+URZ+0x8], R3 ;  /* 0x00000803040075a7 */ /* 0x000066000800017f */
[----:B-1----:R-:W-:Y:S05]  /*a150*/  @!P0 NANOSLEEP.SYNCS 0x989680 ;  /* 0x009896800000895d */ /* 0x002fea0003900000 */
[----:B------:R-:W1:Y:S02]  /*a160*/  @!P0 SYNCS.PHASECHK.TRANS64 P0, [R4+URZ+0x8], R3 ;  /* 0x00000803040085a7 */ /* 0x000e64000800007f */
[----:B-1----:R-:W-:Y:S05]  /*a170*/  @!P0 BRA `(.L_x_43) ;  /* 0xfffffffc00ec8947 */ /* 0x002fea000383ffff */
[----:B------:R-:W-:Y:S05]  /*a180*/  BRA `(.L_x_210) ;  /* 0xffffff9800b07947 */ /* 0x000fea000383ffff */
.L_x_180:
[----:B------:R-:W-:Y:S01]  /*a190*/  BSSY B0, `(.L_x_211) ;  /* 0x0000006000007945 */ /* 0x000fe20003800000 */
[----:B------:R-:W-:-:S07]  /*a1a0*/  IMAD.MOV.U32 R15, RZ, RZ, -0x1 ;  /* 0xffffffffff0f7424 */ /* 0x000fce00078e00ff */
[----:B-----5:R-:W-:Y:S05]  /*a1b0*/  WARPSYNC.COLLECTIVE R15, `(.L_x_212) ;  /* 0x000000000f0c7348 */ /* 0x020fea0003c00000 */
[----:B------:R-:W-:Y:S02]  /*a1c0*/  ELECT P6, UR62, PT ;  /* 0x00000000003e782f */ /* 0x000fe400038c0000 */
[----:B------:R-:W-:Y:S01]  /*a1d0*/  MOV R14, UR62 ;  /* 0x0000003e000e7c02 */ /* 0x000fe20008000f00 */
[----:B-----5:R-:W-:Y:S10]  /*a1e0*/  ENDCOLLECTIVE ;  /* 0x000000000000791b */ /* 0x020ff40003800000 */
.L_x_212:
[----:B------:R-:W-:Y:S05]  /*a1f0*/  BSYNC B0 ;  /* 0x0000000000007941 */ /* 0x000fea0003800000 */
.L_x_211:
[----:B------:R-:W-:Y:S05]  /*a200*/  BRA `(.L_x_213) ;  /* 0xffffffe800847947 */ /* 0x000fea000383ffff */
.L_x_185:
[----:B0-----:R0:W2:Y:S02]  /*a210*/  SYNCS.PHASECHK.TRANS64.TRYWAIT P0, [R6+URZ+0x48], R3 ;  /* 0x00004803060075a7 */ /* 0x0010a4000800017f */
[----:B--2---:R-:W-:Y:S05]  /*a220*/  @!P0 NANOSLEEP.SYNCS 0x989680 ;  /* 0x009896800000895d */ /* 0x004fea0003900000 */
[----:B------:R-:W2:Y:S02]  /*a230*/  @!P0 SYNCS.PHASECHK.TRANS64 P0, [R6+URZ+0x48], R3 ;  /* 0x00004803060085a7 */ /* 0x000ea4000800007f */
[----:B--2---:R-:W-:Y:S05]  /*a240*/  @!P0 BRA `(.L_x_185) ;  /* 0xfffffffc00f08947 */ /* 0x004fea000383ffff */
[----:B------:R-:W-:Y:S05]  /*a250*/  BRA `(.L_x_214) ;  /* 0xffffffec00587947 */ /* 0x000fea000383ffff */
.L_x_194:
[----:B------:R-:W-:Y:S01]  /*a260*/  BSSY B0, `(.L_x_215) ;  /* 0x0000006000007945 */ /* 0x000fe20003800000 */
[----:B------:R-:W-:-:S07]  /*a270*/  IMAD.MOV.U32 R15, RZ, RZ, -0x1 ;  /* 0xffffffffff0f7424 */ /* 0x000fce00078e00ff */
[----:B-----5:R-:W-:Y:S05]  /*a280*/  WARPSYNC.COLLECTIVE R15, `(.L_x_216) ;  /* 0x000000000f0c7348 */ /* 0x020fea0003c00000 */
[----:B------:R-:W-:Y:S02]  /*a290*/  ELECT P6, UR62, PT ;  /* 0x00000000003e782f */ /* 0x000fe400038c0000 */
[----:B------:R-:W-:Y:S01]  /*a2a0*/  MOV R14, UR62 ;  /* 0x0000003e000e7c02 */ /* 0x000fe20008000f00 */
[----:B-----5:R-:W-:Y:S10]  /*a2b0*/  ENDCOLLECTIVE ;  /* 0x000000000000791b */ /* 0x020ff40003800000 */
.L_x_216:
[----:B------:R-:W-:Y:S05]  /*a2c0*/  BSYNC B0 ;  /* 0x0000000000007941 */ /* 0x000fea0003800000 */
.L_x_215:
[----:B------:R-:W-:Y:S05]  /*a2d0*/  BRA `(.L_x_217) ;  /* 0xfffffff400b87947 */ /* 0x000fea000383ffff */
.L_x_198:
[----:B0-----:R0:W1:Y:S02]  /*a2e0*/  SYNCS.PHASECHK.TRANS64.TRYWAIT P0, [R5+URZ], R2 ;  /* 0x00000002050075a7 */ /* 0x001064000800017f */
[----:B-1----:R-:W-:Y:S05]  /*a2f0*/  @!P0 NANOSLEEP.SYNCS 0x989680 ;  /* 0x009896800000895d */ /* 0x002fea0003900000 */
[----:B------:R-:W1:Y:S02]  /*a300*/  @!P0 SYNCS.PHASECHK.TRANS64 P0, [R5+URZ], R2 ;  /* 0x00000002050085a7 */ /* 0x000e64000800007f */
[----:B-1----:R-:W-:Y:S05]  /*a310*/  @!P0 BRA `(.L_x_198) ;  /* 0xfffffffc00f08947 */ /* 0x002fea000383ffff */
[----:B------:R-:W-:Y:S05]  /*a320*/  BRA `(.L_x_218) ;  /* 0xfffffff400fc7947 */ /* 0x000fea000383ffff */
.L_x_199:
[----:B0-----:R0:W1:Y:S02]  /*a330*/  SYNCS.PHASECHK.TRANS64.TRYWAIT P0, [R7+URZ], R4 ;  /* 0x00000004070075a7 */ /* 0x001064000800017f */
[----:B-1----:R-:W-:Y:S05]  /*a340*/  @!P0 NANOSLEEP.SYNCS 0x989680 ;  /* 0x009896800000895d */ /* 0x002fea0003900000 */
[----:B------:R-:W1:Y:S02]  /*a350*/  @!P0 SYNCS.PHASECHK.TRANS64 P0, [R7+URZ], R4 ;  /* 0x00000004070085a7 */ /* 0x000e64000800007f */
[----:B-1----:R-:W-:Y:S05]  /*a360*/  @!P0 BRA `(.L_x_199) ;  /* 0xfffffffc00f08947 */ /* 0x002fea000383ffff */
[----:B------:R-:W-:Y:S05]  /*a370*/  BRA `(.L_x_219) ;  /* 0xfffffff8000c7947 */ /* 0x000fea000383ffff */
.L_x_200:
[----:B0-----:R0:W1:Y:S02]  /*a380*/  SYNCS.PHASECHK.TRANS64.TRYWAIT P0, [R6+URZ], R5 ;  /* 0x00000005060075a7 */ /* 0x001064000800017f */
[----:B-1----:R-:W-:Y:S05]  /*a390*/  @!P0 NANOSLEEP.SYNCS 0x989680 ;  /* 0x009896800000895d */ /* 0x002fea0003900000 */
[----:B------:R-:W1:Y:S02]  /*a3a0*/  @!P0 SYNCS.PHASECHK.TRANS64 P0, [R6+URZ], R5 ;  /* 0x00000005060085a7 */ /* 0x000e64000800007f */
[----:B-1----:R-:W-:Y:S05]  /*a3b0*/  @!P0 BRA `(.L_x_200) ;  /* 0xfffffffc00f08947 */ /* 0x002fea000383ffff */
[----:B------:R-:W-:Y:S05]  /*a3c0*/  BRA `(.L_x_220) ;  /* 0xfffffff8001c7947 */ /* 0x000fea000383ffff */
.L_x_201:
[----:B0-----:R0:W1:Y:S02]  /*a3d0*/  SYNCS.PHASECHK.TRANS64.TRYWAIT P0, [R9+URZ], R4 ;  /* 0x00000004090075a7 */ /* 0x001064000800017f */
[----:B-1----:R-:W-:Y:S05]  /*a3e0*/  @!P0 NANOSLEEP.SYNCS 0x989680 ;  /* 0x009896800000895d */ /* 0x002fea0003900000 */
[----:B------:R-:W1:Y:S02]  /*a3f0*/  @!P0 SYNCS.PHASECHK.TRANS64 P0, [R9+URZ], R4 ;  /* 0x00000004090085a7 */ /* 0x000e64000800007f */
[----:B-1----:R-:W-:Y:S05]  /*a400*/  @!P0 BRA `(.L_x_201) ;  /* 0xfffffffc00f08947 */ /* 0x002fea000383ffff */
[----:B------:R-:W-:Y:S05]  /*a410*/  BRA `(.L_x_221) ;  /* 0xfffffff8002c7947 */ /* 0x000fea000383ffff */
.L_x_202:
[----:B0-----:R0:W1:Y:S02]  /*a420*/  SYNCS.PHASECHK.TRANS64.TRYWAIT P0, [R6+URZ], R5 ;  /* 0x00000005060075a7 */ /* 0x001064000800017f */
[----:B-1----:R-:W-:Y:S05]  /*a430*/  @!P0 NANOSLEEP.SYNCS 0x989680 ;  /* 0x009896800000895d */ /* 0x002fea0003900000 */
[----:B------:R-:W1:Y:S02]  /*a440*/  @!P0 SYNCS.PHASECHK.TRANS64 P0, [R6+URZ], R5 ;  /* 0x00000005060085a7 */ /* 0x000e64000800007f */
[----:B-1----:R-:W-:Y:S05]  /*a450*/  @!P0 BRA `(.L_x_202) ;  /* 0xfffffffc00f08947 */ /* 0x002fea000383ffff */
[----:B------:R-:W-:Y:S05]  /*a460*/  BRA `(.L_x_222) ;  /* 0xfffffff8003c7947 */ /* 0x000fea000383ffff */
.L_x_203:
[----:B0-----:R0:W1:Y:S02]  /*a470*/  SYNCS.PHASECHK.TRANS64.TRYWAIT P0, [R9+URZ], R4 ;  /* 0x00000004090075a7 */ /* 0x001064000800017f */
[----:B-1----:R-:W-:Y:S05]  /*a480*/  @!P0 NANOSLEEP.SYNCS 0x989680 ;  /* 0x009896800000895d */ /* 0x002fea0003900000 */
[----:B------:R-:W1:Y:S02]  /*a490*/  @!P0 SYNCS.PHASECHK.TRANS64 P0, [R9+URZ], R4 ;  /* 0x00000004090085a7 */ /* 0x000e64000800007f */
[----:B-1----:R-:W-:Y:S05]  /*a4a0*/  @!P0 BRA `(.L_x_203) ;  /* 0xfffffffc00f08947 */ /* 0x002fea000383ffff */
[----:B------:R-:W-:Y:S05]  /*a4b0*/  BRA `(.L_x_223) ;  /* 0xfffffff8004c7947 */ /* 0x000fea000383ffff */
.L_x_204:
[----:B0-----:R0:W1:Y:S02]  /*a4c0*/  SYNCS.PHASECHK.TRANS64.TRYWAIT P0, [R8+URZ], R5 ;  /* 0x00000005080075a7 */ /* 0x001064000800017f */
[----:B-1----:R-:W-:Y:S05]  /*a4d0*/  @!P0 NANOSLEEP.SYNCS 0x989680 ;  /* 0x009896800000895d */ /* 0x002fea0003900000 */
[----:B------:R-:W1:Y:S02]  /*a4e0*/  @!P0 SYNCS.PHASECHK.TRANS64 P0, [R8+URZ], R5 ;  /* 0x00000005080085a7 */ /* 0x000e64000800007f */
[----:B-1----:R-:W-:Y:S05]  /*a4f0*/  @!P0 BRA `(.L_x_204) ;  /* 0xfffffffc00f08947 */ /* 0x002fea000383ffff */
[----:B------:R-:W-:Y:S05]  /*a500*/  BRA `(.L_x_224) ;  /* 0xfffffff8005c7947 */ /* 0x000fea000383ffff */
.L_x_205:
[----:B-1----:R1:W2:Y:S02]  /*a510*/  SYNCS.PHASECHK.TRANS64.TRYWAIT P0, [R11+URZ], R6 ;  /* 0x000000060b0075a7 */ /* 0x0022a4000800017f */
[----:B--2---:R-:W-:Y:S05]  /*a520*/  @!P0 NANOSLEEP.SYNCS 0x989680 ;  /* 0x009896800000895d */ /* 0x004fea0003900000 */
[----:B------:R-:W2:Y:S02]  /*a530*/  @!P0 SYNCS.PHASECHK.TRANS64 P0, [R11+URZ], R6 ;  /* 0x000000060b0085a7 */ /* 0x000ea4000800007f */
[----:B--2---:R-:W-:Y:S05]  /*a540*/  @!P0 BRA `(.L_x_205) ;  /* 0xfffffffc00f08947 */ /* 0x004fea000383ffff */
[----:B------:R-:W-:Y:S05]  /*a550*/  BRA `(.L_x_225) ;  /* 0xfffffff800647947 */ /* 0x000fea000383ffff */
.L_x_226:
[----:B------:R-:W-:-:S00]  /*a560*/  BRA `(.L_x_226) ;  /* 0xfffffffc00fc7947 */ /* 0x000fc0000383ffff */
[----:B------:R-:W-:-:S00]  /*a570*/  NOP ;  /* 0x0000000000007918 */ /* 0x000fc00000000000 */
        /* <DEDUP_REMOVED lines=8> */
.L_x_227:


//--------------------- .nv.global.init           --------------------------
	.section	.nv.global.init,"aw",@progbits
.nv.global.init:
	.type		$str$24,@object
	.size		$str$24,($str$25 - $str$24)
$str$24:
        /*0000*/ 	.byte	0x28, 0x61, 0x64, 0x64, 0x72, 0x65, 0x73, 0x73, 0x20, 0x26, 0x20, 0x6d, 0x61, 0x73, 0x6b, 0x29
        /*0010*/ 	.byte	0x20, 0x3d, 0x3d, 0x20, 0x30, 0x00
	.type		$str$25,@object
	.size		$str$25,(__unnamed_1 - $str$25)
$str$25:
        /*0016*/ 	.byte	0x2f, 0x74, 0x6d, 0x70, 0x2f, 0x63, 0x75, 0x74, 0x6c, 0x61, 0x73, 0x73, 0x5f, 0x73, 0x77, 0x65
        /*0026*/ 	.byte	0x65, 0x70, 0x5f, 0x73, 0x72, 0x63, 0x2f, 0x69, 0x6e, 0x63, 0x6c, 0x75, 0x64, 0x65, 0x2f, 0x63
        /*0036*/ 	.byte	0x75, 0x74, 0x65, 0x2f, 0x70, 0x6f, 0x69, 0x6e, 0x74, 0x65, 0x72, 0x5f, 0x66, 0x6c, 0x61, 0x67
        /*0046*/ 	.byte	0x67, 0x65, 0x64, 0x2e, 0x68, 0x70, 0x70, 0x00
	.type		__unnamed_1,@object
	.size		__unnamed_1,(__unnamed_2 - __unnamed_1)
__unnamed_1:
        /*004e*/ 	.byte	0x61, 0x75, 0x74, 0x6f, 0x20, 0x63, 0x75, 0x74, 0x65, 0x3a, 0x3a, 0x61, 0x73, 0x5f, 0x70, 0x6f
        /* <DEDUP_REMOVED lines=28> */
	.type		__unnamed_2,@object
	.size		__unnamed_2,(.L_1 - __unnamed_2)
__unnamed_2:
        /* <DEDUP_REMOVED lines=29> */
        /*03ee*/ 	.byte	0x20, 0x26, 0x5d, 0x00
.L_1:


//--------------------- .nv.shared._ZN7cutlass13device_kernelINS_4gemm6kernel13GemmUniversalIN4cute5tupleIJiiiiEEENS1_10collective13CollectiveMmaINS1_39MainloopSm90TmaGmmaRmemAWarpSpecializedILi9ENS5_IJNS4_1CILi1EEESB_SB_EEENS1_32KernelTmaWarpSpecializedPingpongEEENS5_IJNSA_ILi64EEENSA_ILi128EEESG_EEENS_12float_e4m3_tENS5_IJSB_llEEENS_12float_e5m2_tENS5_IJlSB_lEEENS4_8TiledMMAINS4_8MMA_AtomIJNS4_4SM904GMMA31MMA_64x128x32_F32E4M3E5M2_RS_TNILNSP_7ScaleInE1ELSR_1EEEEEENS4_6LayoutISC_NS5_IJNSA_ILi0EEESV_SV_EEEEENS5_IJNS4_10UnderscoreESY_SY_EEEEENS4_13SM90_TMA_LOADENS4_14ComposedLayoutINS4_7SwizzleILi2ELi4ELi3EEENS4_18smem_ptr_flag_bitsILi8EEENSU_INS5_IJSF_NSA_ILi8EEEEEENS5_IJSB_SF_EEEEEEENS4_9Copy_AtomIJNS4_39AutoVectorizingCopyWithAssumedAlignmentILi128EEESI_EEENS4_8identityES11_NS12_INS13_ILi3ELi4ELi3EEES16_NSU_INS5_IJS17_SG_EEENS5_IJSG_SB_EEEEEEEvS1G_EENS_8epilogue10collective6detail29Sm90TmaWarpSpecializedAdapterINS1O_15DefaultEpilogueISI_SL_SL_NS1N_6thread17LinearCombinationISI_Li1EffLNS1S_9ScaleType4KindE0ELNS_15FloatRoundStyleE2ESI_EENS1_15EpilogueDefaultEEEEEvvEEEEvNT_6ParamsE --------------------------
	.section	.nv.shared._ZN7cutlass13device_kernelINS_4gemm6kernel13GemmUniversalIN4cute5tupleIJiiiiEEENS1_10collective13CollectiveMmaINS1_39MainloopSm90TmaGmmaRmemAWarpSpecializedILi9ENS5_IJNS4_1CILi1EEESB_SB_EEENS1_32KernelTmaWarpSpecializedPingpongEEENS5_IJNSA_ILi64EEENSA_ILi128EEESG_EEENS_12float_e4m3_tENS5_IJSB_llEEENS_12float_e5m2_tENS5_IJlSB_lEEENS4_8TiledMMAINS4_8MMA_AtomIJNS4_4SM904GMMA31MMA_64x128x32_F32E4M3E5M2_RS_TNILNSP_7ScaleInE1ELSR_1EEEEEENS4_6LayoutISC_NS5_IJNSA_ILi0EEESV_SV_EEEEENS5_IJNS4_10UnderscoreESY_SY_EEEEENS4_13SM90_TMA_LOADENS4_14ComposedLayoutINS4_7SwizzleILi2ELi4ELi3EEENS4_18smem_ptr_flag_bitsILi8EEENSU_INS5_IJSF_NSA_ILi8EEEEEENS5_IJSB_SF_EEEEEEENS4_9Copy_AtomIJNS4_39AutoVectorizingCopyWithAssumedAlignmentILi128EEESI_EEENS4_8identityES11_NS12_INS13_ILi3ELi4ELi3EEES16_NSU_INS5_IJS17_SG_EEENS5_IJSG_SB_EEEEEEEvS1G_EENS_8epilogue10collective6detail29Sm90TmaWarpSpecializedAdapterINS1O_15DefaultEpilogueISI_SL_SL_NS1N_6thread17LinearCombinationISI_Li1EffLNS1S_9ScaleType4KindE0ELNS_15FloatRoundStyleE2ESI_EENS1_15EpilogueDefaultEEEEEvvEEEEvNT_6ParamsE,"aw",@nobits
	.sectionflags	@""
	.align	16
	.zero		1024


//--------------------- .nv.shared.reserved.0     --------------------------
	.section	.nv.shared.reserved.0,"aw",@nobits
	.weak		__nv_reservedSMEM_offset_0_alias
	.size		__nv_reservedSMEM_offset_0_alias, 0, 0
	.other		__nv_reservedSMEM_offset_0_alias,@"STO_CUDA_RESERVED_SHARED STV_DEFAULT"
__nv_reservedSMEM_offset_0_alias:
	.zero		0


//--------------------- .nv.global                --------------------------
	.section	.nv.global,"aw",@nobits
.nv.global:
	.type		_ZN40_INTERNAL_9d5e4750_4_k_cu_a0af95b6_250584cute1_E,@object
	.size		_ZN40_INTERNAL_9d5e4750_4_k_cu_a0af95b6_250584cute1_E,(_ZN40_INTERNAL_9d5e4750_4_k_cu_a0af95b6_250584cuda3std3__45__cpo6cbeginE - _ZN40_INTERNAL_9d5e4750_4_k_cu_a0af95b6_250584cute1_E)
_ZN40_INTERNAL_9d5e4750_4_k_cu_a0af95b6_250584cute1_E:
	.zero		1
	.type		_ZN40_INTERNAL_9d5e4750_4_k_cu_a0af95b6_250584cuda3std3__45__cpo6cbeginE,@object
	.size		_ZN40_INTERNAL_9d5e4750_4_k_cu_a0af95b6_250584cuda3std3__45__cpo6cbeginE,(_ZN40_INTERNAL_9d5e4750_4_k_cu_a0af95b6_250584cuda3std3__48in_placeE - _ZN40_INTERNAL_9d5e4750_4_k_cu_a0af95b6_250584cuda3std3__45__cpo6cbeginE)
_ZN40_INTERNAL_9d5e4750_4_k_cu_a0af95b6_250584cuda3std3__45__cpo6cbeginE:
	.zero		1
	.type		_ZN40_INTERNAL_9d5e4750_4_k_cu_a0af95b6_250584cuda3std3__48in_placeE,@object
	.size		_ZN40_INTERNAL_9d5e4750_4_k_cu_a0af95b6_250584cuda3std3__48in_placeE,(_ZN40_INTERNAL_9d5e4750_4_k_cu_a0af95b6_250584cuda3std6ranges3__45__cpo9iter_moveE - _ZN40_INTERNAL_9d5e4750_4_k_cu_a0af95b6_250584cuda3std3__48in_placeE)
_ZN40_INTERNAL_9d5e4750_4_k_cu_a0af95b6_250584cuda3std3__48in_placeE:
	.zero		1
	.type		_ZN40_INTERNAL_9d5e4750_4_k_cu_a0af95b6_250584cuda3std6ranges3__45__cpo9iter_moveE,@object
	.size		_ZN40_INTERNAL_9d5e4750_4_k_cu_a0af95b6_250584cuda3std6ranges3__45__cpo9iter_moveE,(_ZN40_INTERNAL_9d5e4750_4_k_cu_a0af95b6_250584cuda3std3__45__cpo5beginE - _ZN40_INTERNAL_9d5e4750_4_k_cu_a0af95b6_250584cuda3std6ranges3__45__cpo9iter_moveE)
_ZN40_INTERNAL_9d5e4750_4_k_cu_a0af95b6_250584cuda3std6ranges3__45__cpo9iter_moveE:
	.zero		1
	.type		_ZN40_INTERNAL_9d5e4750_4_k_cu_a0af95b6_250584cuda3std3__45__cpo5beginE,@object
	.size		_ZN40_INTERNAL_9d5e4750_4_k_cu_a0af95b6_250584cuda3std3__45__cpo5beginE,(_ZN40_INTERNAL_9d5e4750_4_k_cu_a0af95b6_250584cuda3std3__442_GLOBAL__N__9d5e4750_4_k_cu_a0af95b6_250586ignoreE - _ZN40_INTERNAL_9d5e4750_4_k_cu_a0af95b6_250584cuda3std3__45__cpo5beginE)
_ZN40_INTERNAL_9d5e4750_4_k_cu_a0af95b6_250584cuda3std3__45__cpo5beginE:
	.zero		1
	.type		_ZN40_INTERNAL_9d5e4750_4_k_cu_a0af95b6_250584cuda3std3__442_GLOBAL__N__9d5e4750_4_k_cu_a0af95b6_250586ignoreE,@object
	.size		_ZN40_INTERNAL_9d5e4750_4_k_cu_a0af95b6_250584cuda3std3__442_GLOBAL__N__9d5e4750_4_k_cu_a0af95b6_250586ignoreE,(_ZN40_INTERNAL_9d5e4750_4_k_cu_a0af95b6_250584cute7productE - _ZN40_INTERNAL_9d5e4750_4_k_cu_a0af95b6_250584cuda3std3__442_GLOBAL__N__9d5e4750_4_k_cu_a0af95b6_250586ignoreE)
_ZN40_INTERNAL_9d5e4750_4_k_cu_a0af95b6_250584cuda3std3__442_GLOBAL__N__9d5e4750_4_k_cu_a0af95b6_250586ignoreE:
	.zero		1
	.type		_ZN40_INTERNAL_9d5e4750_4_k_cu_a0af95b6_250584cute7productE,@object
	.size		_ZN40_INTERNAL_9d5e4750_4_k_cu_a0af95b6_250584cute7productE,(_ZN40_INTERNAL_9d5e4750_4_k_cu_a0af95b6_250584cuda3std3__45__cpo3endE - _ZN40_INTERNAL_9d5e4750_4_k_cu_a0af95b6_250584cute7productE)
_ZN40_INTERNAL_9d5e4750_4_k_cu_a0af95b6_250584cute7productE:
	.zero		1
	.type		_ZN40_INTERNAL_9d5e4750_4_k_cu_a0af95b6_250584cuda3std3__45__cpo3endE,@object
	.size		_ZN40_INTERNAL_9d5e4750_4_k_cu_a0af95b6_250584cuda3std3__45__cpo3endE,(_ZN40_INTERNAL_9d5e4750_4_k_cu_a0af95b6_250584cuda3std3__419piecewise_constructE - _ZN40_INTERNAL_9d5e4750_4_k_cu_a0af95b6_250584cuda3std3__45__cpo3endE)
_ZN40_INTERNAL_9d5e4750_4_k_cu_a0af95b6_250584cuda3std3__45__cpo3endE:
	.zero		1
	.type		_ZN40_INTERNAL_9d5e4750_4_k_cu_a0af95b6_250584cuda3std3__419piecewise_constructE,@object
	.size		_ZN40_INTERNAL_9d5e4750_4_k_cu_a0af95b6_250584cuda3std3__419piecewise_constructE,(_ZN40_INTERNAL_9d5e4750_4_k_cu_a0af95b6_250584cuda3std3__45__cpo4cendE - _ZN40_INTERNAL_9d5e4750_4_k_cu_a0af95b6_250584cuda3std3__419piecewise_constructE)
_ZN40_INTERNAL_9d5e4750_4_k_cu_a0af95b6_250584cuda3std3__419piecewise_constructE:
	.zero		1
	.type		_ZN40_INTERNAL_9d5e4750_4_k_cu_a0af95b6_250584cuda3std3__45__cpo4cendE,@object
	.size		_ZN40_INTERNAL_9d5e4750_4_k_cu_a0af95b6_250584cuda3std3__45__cpo4cendE,(_ZN40_INTERNAL_9d5e4750_4_k_cu_a0af95b6_250584cuda3std6ranges3__45__cpo4swapE - _ZN40_INTERNAL_9d5e4750_4_k_cu_a0af95b6_250584cuda3std3__45__cpo4cendE)
_ZN40_INTERNAL_9d5e4750_4_k_cu_a0af95b6_250584cuda3std3__45__cpo4cendE:
	.zero		1
	.type		_ZN40_INTERNAL_9d5e4750_4_k_cu_a0af95b6_250584cuda3std6ranges3__45__cpo4swapE,@object
	.size		_ZN40_INTERNAL_9d5e4750_4_k_cu_a0af95b6_250584cuda3std6ranges3__45__cpo4swapE,(.L_9 - _ZN40_INTERNAL_9d5e4750_4_k_cu_a0af95b6_250584cuda3std6ranges3__45__cpo4swapE)
_ZN40_INTERNAL_9d5e4750_4_k_cu_a0af95b6_250584cuda3std6ranges3__45__cpo4swapE:
	.zero		1
.L_9:


//--------------------- .nv.constant0._ZN7cutlass13device_kernelINS_4gemm6kernel13GemmUniversalIN4cute5tupleIJiiiiEEENS1_10collective13CollectiveMmaINS1_39MainloopSm90TmaGmmaRmemAWarpSpecializedILi9ENS5_IJNS4_1CILi1EEESB_SB_EEENS1_32KernelTmaWarpSpecializedPingpongEEENS5_IJNSA_ILi64EEENSA_ILi128EEESG_EEENS_12float_e4m3_tENS5_IJSB_llEEENS_12float_e5m2_tENS5_IJlSB_lEEENS4_8TiledMMAINS4_8MMA_AtomIJNS4_4SM904GMMA31MMA_64x128x32_F32E4M3E5M2_RS_TNILNSP_7ScaleInE1ELSR_1EEEEEENS4_6LayoutISC_NS5_IJNSA_ILi0EEESV_SV_EEEEENS5_IJNS4_10UnderscoreESY_SY_EEEEENS4_13SM90_TMA_LOADENS4_14ComposedLayoutINS4_7SwizzleILi2ELi4ELi3EEENS4_18smem_ptr_flag_bitsILi8EEENSU_INS5_IJSF_NSA_ILi8EEEEEENS5_IJSB_SF_EEEEEEENS4_9Copy_AtomIJNS4_39AutoVectorizingCopyWithAssumedAlignmentILi128EEESI_EEENS4_8identityES11_NS12_INS13_ILi3ELi4ELi3EEES16_NSU_INS5_IJS17_SG_EEENS5_IJSG_SB_EEEEEEEvS1G_EENS_8epilogue10collective6detail29Sm90TmaWarpSpecializedAdapterINS1O_15DefaultEpilogueISI_SL_SL_NS1N_6thread17LinearCombinationISI_Li1EffLNS1S_9ScaleType4KindE0ELNS_15FloatRoundStyleE2ESI_EENS1_15EpilogueDefaultEEEEEvvEEEEvNT_6ParamsE --------------------------
	.section	.nv.constant0._ZN7cutlass13device_kernelINS_4gemm6kernel13GemmUniversalIN4cute5tupleIJiiiiEEENS1_10collective13CollectiveMmaINS1_39MainloopSm90TmaGmmaRmemAWarpSpecializedILi9ENS5_IJNS4_1CILi1EEESB_SB_EEENS1_32KernelTmaWarpSpecializedPingpongEEENS5_IJNSA_ILi64EEENSA_ILi128EEESG_EEENS_12float_e4m3_tENS5_IJSB_llEEENS_12float_e5m2_tENS5_IJlSB_lEEENS4_8TiledMMAINS4_8MMA_AtomIJNS4_4SM904GMMA31MMA_64x128x32_F32E4M3E5M2_RS_TNILNSP_7ScaleInE1ELSR_1EEEEEENS4_6LayoutISC_NS5_IJNSA_ILi0EEESV_SV_EEEEENS5_IJNS4_10UnderscoreESY_SY_EEEEENS4_13SM90_TMA_LOADENS4_14ComposedLayoutINS4_7SwizzleILi2ELi4ELi3EEENS4_18smem_ptr_flag_bitsILi8EEENSU_INS5_IJSF_NSA_ILi8EEEEEENS5_IJSB_SF_EEEEEEENS4_9Copy_AtomIJNS4_39AutoVectorizingCopyWithAssumedAlignmentILi128EEESI_EEENS4_8identityES11_NS12_INS13_ILi3ELi4ELi3EEES16_NSU_INS5_IJS17_SG_EEENS5_IJSG_SB_EEEEEEEvS1G_EENS_8epilogue10collective6detail29Sm90TmaWarpSpecializedAdapterINS1O_15DefaultEpilogueISI_SL_SL_NS1N_6thread17LinearCombinationISI_Li1EffLNS1S_9ScaleType4KindE0ELNS_15FloatRoundStyleE2ESI_EENS1_15EpilogueDefaultEEEEEvvEEEEvNT_6ParamsE,"a",@progbits
	.sectionflags	@""
	.align	4
.nv.constant0._ZN7cutlass13device_kernelINS_4gemm6kernel13GemmUniversalIN4cute5tupleIJiiiiEEENS1_10collective13CollectiveMmaINS1_39MainloopSm90TmaGmmaRmemAWarpSpecializedILi9ENS5_IJNS4_1CILi1EEESB_SB_EEENS1_32KernelTmaWarpSpecializedPingpongEEENS5_IJNSA_ILi64EEENSA_ILi128EEESG_EEENS_12float_e4m3_tENS5_IJSB_llEEENS_12float_e5m2_tENS5_IJlSB_lEEENS4_8TiledMMAINS4_8MMA_AtomIJNS4_4SM904GMMA31MMA_64x128x32_F32E4M3E5M2_RS_TNILNSP_7ScaleInE1ELSR_1EEEEEENS4_6LayoutISC_NS5_IJNSA_ILi0EEESV_SV_EEEEENS5_IJNS4_10UnderscoreESY_SY_EEEEENS4_13SM90_TMA_LOADENS4_14ComposedLayoutINS4_7SwizzleILi2ELi4ELi3EEENS4_18smem_ptr_flag_bitsILi8EEENSU_INS5_IJSF_NSA_ILi8EEEEEENS5_IJSB_SF_EEEEEEENS4_9Copy_AtomIJNS4_39AutoVectorizingCopyWithAssumedAlignmentILi128EEESI_EEENS4_8identityES11_NS12_INS13_ILi3ELi4ELi3EEES16_NSU_INS5_IJS17_SG_EEENS5_IJSG_SB_EEEEEEEvS1G_EENS_8epilogue10collective6detail29Sm90TmaWarpSpecializedAdapterINS1O_15DefaultEpilogueISI_SL_SL_NS1N_6thread17LinearCombinationISI_Li1EffLNS1S_9ScaleType4KindE0ELNS_15FloatRoundStyleE2ESI_EENS1_15EpilogueDefaultEEEEEvvEEEEvNT_6ParamsE:
	.zero		1664


//--------------------- SYMBOLS --------------------------

	.type		.nv.reservedSmem.offset0,@object
	.size		.nv.reservedSmem.offset0,0x4
	.type		__assertfail,@function
